//
// Generated by NVIDIA NVVM Compiler
//
// Compiler Build ID: CL-36424714
// Cuda compilation tools, release 13.0, V13.0.88
// Based on NVVM 20.0.0
//

.version 9.0
.target sm_100
.address_size 64

	// .globl	_Z19computeForcesKerneliPK7double3PS_

.visible .entry _Z19computeForcesKerneliPK7double3PS_(
	.param .u32 _Z19computeForcesKerneliPK7double3PS__param_0,
	.param .u64 .ptr .align 1 _Z19computeForcesKerneliPK7double3PS__param_1,
	.param .u64 .ptr .align 1 _Z19computeForcesKerneliPK7double3PS__param_2
)
{
	.reg .pred 	%p<19>;
	.reg .b32 	%r<35>;
	.reg .b64 	%rd<24>;
	.reg .b64 	%fd<218>;

	ld.param.u32 	%r17, [_Z19computeForcesKerneliPK7double3PS__param_0];
	ld.param.u64 	%rd9, [_Z19computeForcesKerneliPK7double3PS__param_1];
	ld.param.u64 	%rd8, [_Z19computeForcesKerneliPK7double3PS__param_2];
	cvta.to.global.u64 	%rd1, %rd9;
	cvta.to.global.u64 	%rd2, %rd8;
	mov.u32 	%r18, %ctaid.x;
	mov.u32 	%r1, %ntid.x;
	mov.u32 	%r19, %tid.x;
	mad.lo.s32 	%r29, %r18, %r1, %r19;
	setp.ge.s32 	%p1, %r29, %r17;
	@%p1 bra 	$L__BB0_25;
	setp.gt.s32 	%p2, %r17, 0;
	mov.u32 	%r20, %nctaid.x;
	mul.lo.s32 	%r3, %r20, %r1;
	@%p2 bra 	$L__BB0_2;
	bra.uni 	$L__BB0_24;
$L__BB0_2:
	and.b32  	%r26, %r17, 3;
$L__BB0_3:
	ld.param.u64 	%rd22, [_Z19computeForcesKerneliPK7double3PS__param_2];
	setp.lt.u32 	%p4, %r17, 4;
	cvta.to.global.u64 	%rd13, %rd22;
	mul.wide.s32 	%rd14, %r29, 24;
	add.s64 	%rd3, %rd13, %rd14;
	mov.b64 	%rd15, 0;
	st.global.u64 	[%rd3], %rd15;
	st.global.u64 	[%rd3+8], %rd15;
	st.global.u64 	[%rd3+16], %rd15;
	add.s64 	%rd4, %rd1, %rd14;
	mov.b32 	%r33, 0;
	mov.f64 	%fd194, 0d0000000000000000;
	mov.f64 	%fd195, %fd194;
	mov.f64 	%fd196, %fd194;
	@%p4 bra 	$L__BB0_14;
	add.s64 	%rd23, %rd1, 48;
	neg.s32 	%r30, %r29;
	mov.b32 	%r31, 0;
	mov.f64 	%fd194, 0d0000000000000000;
$L__BB0_5:
	.pragma "nounroll";
	setp.eq.s32 	%p5, %r30, 0;
	@%p5 bra 	$L__BB0_7;
	ld.global.f64 	%fd48, [%rd23+-48];
	ld.global.f64 	%fd49, [%rd4];
	sub.f64 	%fd50, %fd48, %fd49;
	ld.global.f64 	%fd51, [%rd23+-40];
	ld.global.f64 	%fd52, [%rd4+8];
	sub.f64 	%fd53, %fd51, %fd52;
	ld.global.f64 	%fd54, [%rd23+-32];
	ld.global.f64 	%fd55, [%rd4+16];
	sub.f64 	%fd56, %fd54, %fd55;
	mul.f64 	%fd57, %fd53, %fd53;
	fma.rn.f64 	%fd58, %fd50, %fd50, %fd57;
	fma.rn.f64 	%fd59, %fd56, %fd56, %fd58;
	sqrt.rn.f64 	%fd60, %fd59;
	rcp.rn.f64 	%fd61, %fd60;
	mul.f64 	%fd62, %fd50, %fd61;
	mul.f64 	%fd63, %fd61, %fd62;
	fma.rn.f64 	%fd196, %fd61, %fd63, %fd196;
	st.global.f64 	[%rd3], %fd196;
	mul.f64 	%fd64, %fd53, %fd61;
	mul.f64 	%fd65, %fd61, %fd64;
	fma.rn.f64 	%fd195, %fd61, %fd65, %fd195;
	st.global.f64 	[%rd3+8], %fd195;
	mul.f64 	%fd66, %fd56, %fd61;
	mul.f64 	%fd67, %fd61, %fd66;
	fma.rn.f64 	%fd194, %fd61, %fd67, %fd194;
	st.global.f64 	[%rd3+16], %fd194;
$L__BB0_7:
	add.s32 	%r23, %r31, 1;
	setp.eq.s32 	%p6, %r23, %r29;
	@%p6 bra 	$L__BB0_9;
	ld.global.f64 	%fd68, [%rd23+-24];
	ld.global.f64 	%fd69, [%rd4];
	sub.f64 	%fd70, %fd68, %fd69;
	ld.global.f64 	%fd71, [%rd23+-16];
	ld.global.f64 	%fd72, [%rd4+8];
	sub.f64 	%fd73, %fd71, %fd72;
	ld.global.f64 	%fd74, [%rd23+-8];
	ld.global.f64 	%fd75, [%rd4+16];
	sub.f64 	%fd76, %fd74, %fd75;
	mul.f64 	%fd77, %fd73, %fd73;
	fma.rn.f64 	%fd78, %fd70, %fd70, %fd77;
	fma.rn.f64 	%fd79, %fd76, %fd76, %fd78;
	sqrt.rn.f64 	%fd80, %fd79;
	rcp.rn.f64 	%fd81, %fd80;
	mul.f64 	%fd82, %fd70, %fd81;
	mul.f64 	%fd83, %fd81, %fd82;
	fma.rn.f64 	%fd196, %fd81, %fd83, %fd196;
	st.global.f64 	[%rd3], %fd196;
	mul.f64 	%fd84, %fd73, %fd81;
	mul.f64 	%fd85, %fd81, %fd84;
	fma.rn.f64 	%fd195, %fd81, %fd85, %fd195;
	st.global.f64 	[%rd3+8], %fd195;
	mul.f64 	%fd86, %fd76, %fd81;
	mul.f64 	%fd87, %fd81, %fd86;
	fma.rn.f64 	%fd194, %fd81, %fd87, %fd194;
	st.global.f64 	[%rd3+16], %fd194;
$L__BB0_9:
	add.s32 	%r24, %r31, 2;
	setp.eq.s32 	%p7, %r24, %r29;
	@%p7 bra 	$L__BB0_11;
	ld.global.f64 	%fd88, [%rd23];
	ld.global.f64 	%fd89, [%rd4];
	sub.f64 	%fd90, %fd88, %fd89;
	ld.global.f64 	%fd91, [%rd23+8];
	ld.global.f64 	%fd92, [%rd4+8];
	sub.f64 	%fd93, %fd91, %fd92;
	ld.global.f64 	%fd94, [%rd23+16];
	ld.global.f64 	%fd95, [%rd4+16];
	sub.f64 	%fd96, %fd94, %fd95;
	mul.f64 	%fd97, %fd93, %fd93;
	fma.rn.f64 	%fd98, %fd90, %fd90, %fd97;
	fma.rn.f64 	%fd99, %fd96, %fd96, %fd98;
	sqrt.rn.f64 	%fd100, %fd99;
	rcp.rn.f64 	%fd101, %fd100;
	mul.f64 	%fd102, %fd90, %fd101;
	mul.f64 	%fd103, %fd101, %fd102;
	fma.rn.f64 	%fd196, %fd101, %fd103, %fd196;
	st.global.f64 	[%rd3], %fd196;
	mul.f64 	%fd104, %fd93, %fd101;
	mul.f64 	%fd105, %fd101, %fd104;
	fma.rn.f64 	%fd195, %fd101, %fd105, %fd195;
	st.global.f64 	[%rd3+8], %fd195;
	mul.f64 	%fd106, %fd96, %fd101;
	mul.f64 	%fd107, %fd101, %fd106;
	fma.rn.f64 	%fd194, %fd101, %fd107, %fd194;
	st.global.f64 	[%rd3+16], %fd194;
$L__BB0_11:
	add.s32 	%r25, %r31, 3;
	setp.eq.s32 	%p8, %r25, %r29;
	@%p8 bra 	$L__BB0_13;
	ld.global.f64 	%fd108, [%rd23+24];
	ld.global.f64 	%fd109, [%rd4];
	sub.f64 	%fd110, %fd108, %fd109;
	ld.global.f64 	%fd111, [%rd23+32];
	ld.global.f64 	%fd112, [%rd4+8];
	sub.f64 	%fd113, %fd111, %fd112;
	ld.global.f64 	%fd114, [%rd23+40];
	ld.global.f64 	%fd115, [%rd4+16];
	sub.f64 	%fd116, %fd114, %fd115;
	mul.f64 	%fd117, %fd113, %fd113;
	fma.rn.f64 	%fd118, %fd110, %fd110, %fd117;
	fma.rn.f64 	%fd119, %fd116, %fd116, %fd118;
	sqrt.rn.f64 	%fd120, %fd119;
	rcp.rn.f64 	%fd121, %fd120;
	mul.f64 	%fd122, %fd110, %fd121;
	mul.f64 	%fd123, %fd121, %fd122;
	fma.rn.f64 	%fd196, %fd121, %fd123, %fd196;
	st.global.f64 	[%rd3], %fd196;
	mul.f64 	%fd124, %fd113, %fd121;
	mul.f64 	%fd125, %fd121, %fd124;
	fma.rn.f64 	%fd195, %fd121, %fd125, %fd195;
	st.global.f64 	[%rd3+8], %fd195;
	mul.f64 	%fd126, %fd116, %fd121;
	mul.f64 	%fd127, %fd121, %fd126;
	fma.rn.f64 	%fd194, %fd121, %fd127, %fd194;
	st.global.f64 	[%rd3+16], %fd194;
$L__BB0_13:
	add.s32 	%r31, %r31, 4;
	add.s32 	%r30, %r30, 4;
	add.s64 	%rd23, %rd23, 96;
	and.b32  	%r33, %r17, 2147483644;
	setp.ne.s32 	%p9, %r31, %r33;
	@%p9 bra 	$L__BB0_5;
$L__BB0_14:
	setp.eq.s32 	%p10, %r26, 0;
	@%p10 bra 	$L__BB0_23;
	setp.eq.s32 	%p11, %r26, 1;
	@%p11 bra 	$L__BB0_21;
	setp.eq.s32 	%p12, %r33, %r29;
	@%p12 bra 	$L__BB0_18;
	mul.wide.u32 	%rd16, %r33, 24;
	add.s64 	%rd17, %rd1, %rd16;
	ld.global.f64 	%fd128, [%rd17];
	ld.global.f64 	%fd129, [%rd4];
	sub.f64 	%fd130, %fd128, %fd129;
	ld.global.f64 	%fd131, [%rd17+8];
	ld.global.f64 	%fd132, [%rd4+8];
	sub.f64 	%fd133, %fd131, %fd132;
	ld.global.f64 	%fd134, [%rd17+16];
	ld.global.f64 	%fd135, [%rd4+16];
	sub.f64 	%fd136, %fd134, %fd135;
	mul.f64 	%fd137, %fd133, %fd133;
	fma.rn.f64 	%fd138, %fd130, %fd130, %fd137;
	fma.rn.f64 	%fd139, %fd136, %fd136, %fd138;
	sqrt.rn.f64 	%fd140, %fd139;
	rcp.rn.f64 	%fd141, %fd140;
	mul.f64 	%fd142, %fd130, %fd141;
	mul.f64 	%fd143, %fd141, %fd142;
	fma.rn.f64 	%fd196, %fd141, %fd143, %fd196;
	st.global.f64 	[%rd3], %fd196;
	mul.f64 	%fd144, %fd133, %fd141;
	mul.f64 	%fd145, %fd141, %fd144;
	fma.rn.f64 	%fd195, %fd141, %fd145, %fd195;
	st.global.f64 	[%rd3+8], %fd195;
	mul.f64 	%fd146, %fd136, %fd141;
	mul.f64 	%fd147, %fd141, %fd146;
	fma.rn.f64 	%fd194, %fd141, %fd147, %fd194;
	st.global.f64 	[%rd3+16], %fd194;
$L__BB0_18:
	add.s32 	%r27, %r33, 1;
	setp.eq.s32 	%p13, %r27, %r29;
	@%p13 bra 	$L__BB0_20;
	mul.wide.u32 	%rd18, %r33, 24;
	add.s64 	%rd19, %rd1, %rd18;
	ld.global.f64 	%fd148, [%rd19+24];
	ld.global.f64 	%fd149, [%rd4];
	sub.f64 	%fd150, %fd148, %fd149;
	ld.global.f64 	%fd151, [%rd19+32];
	ld.global.f64 	%fd152, [%rd4+8];
	sub.f64 	%fd153, %fd151, %fd152;
	ld.global.f64 	%fd154, [%rd19+40];
	ld.global.f64 	%fd155, [%rd4+16];
	sub.f64 	%fd156, %fd154, %fd155;
	mul.f64 	%fd157, %fd153, %fd153;
	fma.rn.f64 	%fd158, %fd150, %fd150, %fd157;
	fma.rn.f64 	%fd159, %fd156, %fd156, %fd158;
	sqrt.rn.f64 	%fd160, %fd159;
	rcp.rn.f64 	%fd161, %fd160;
	mul.f64 	%fd162, %fd150, %fd161;
	mul.f64 	%fd163, %fd161, %fd162;
	fma.rn.f64 	%fd196, %fd161, %fd163, %fd196;
	st.global.f64 	[%rd3], %fd196;
	mul.f64 	%fd164, %fd153, %fd161;
	mul.f64 	%fd165, %fd161, %fd164;
	fma.rn.f64 	%fd195, %fd161, %fd165, %fd195;
	st.global.f64 	[%rd3+8], %fd195;
	mul.f64 	%fd166, %fd156, %fd161;
	mul.f64 	%fd167, %fd161, %fd166;
	fma.rn.f64 	%fd194, %fd161, %fd167, %fd194;
	st.global.f64 	[%rd3+16], %fd194;
$L__BB0_20:
	add.s32 	%r33, %r33, 2;
$L__BB0_21:
	and.b32  	%r28, %r17, 1;
	setp.eq.b32 	%p14, %r28, 1;
	not.pred 	%p15, %p14;
	setp.eq.s32 	%p16, %r33, %r29;
	or.pred  	%p17, %p15, %p16;
	@%p17 bra 	$L__BB0_23;
	mul.wide.u32 	%rd20, %r33, 24;
	add.s64 	%rd21, %rd1, %rd20;
	ld.global.f64 	%fd168, [%rd21];
	ld.global.f64 	%fd169, [%rd4];
	sub.f64 	%fd170, %fd168, %fd169;
	ld.global.f64 	%fd171, [%rd21+8];
	ld.global.f64 	%fd172, [%rd4+8];
	sub.f64 	%fd173, %fd171, %fd172;
	ld.global.f64 	%fd174, [%rd21+16];
	ld.global.f64 	%fd175, [%rd4+16];
	sub.f64 	%fd176, %fd174, %fd175;
	mul.f64 	%fd177, %fd173, %fd173;
	fma.rn.f64 	%fd178, %fd170, %fd170, %fd177;
	fma.rn.f64 	%fd179, %fd176, %fd176, %fd178;
	sqrt.rn.f64 	%fd180, %fd179;
	rcp.rn.f64 	%fd181, %fd180;
	mul.f64 	%fd182, %fd170, %fd181;
	mul.f64 	%fd183, %fd181, %fd182;
	fma.rn.f64 	%fd184, %fd181, %fd183, %fd196;
	st.global.f64 	[%rd3], %fd184;
	mul.f64 	%fd185, %fd173, %fd181;
	mul.f64 	%fd186, %fd181, %fd185;
	fma.rn.f64 	%fd187, %fd181, %fd186, %fd195;
	st.global.f64 	[%rd3+8], %fd187;
	mul.f64 	%fd188, %fd176, %fd181;
	mul.f64 	%fd189, %fd181, %fd188;
	fma.rn.f64 	%fd190, %fd181, %fd189, %fd194;
	st.global.f64 	[%rd3+16], %fd190;
$L__BB0_23:
	add.s32 	%r29, %r29, %r3;
	setp.lt.s32 	%p18, %r29, %r17;
	@%p18 bra 	$L__BB0_3;
	bra.uni 	$L__BB0_25;
$L__BB0_24:
	mul.wide.s32 	%rd10, %r29, 24;
	add.s64 	%rd11, %rd2, %rd10;
	mov.b64 	%rd12, 0;
	st.global.u64 	[%rd11], %rd12;
	st.global.u64 	[%rd11+8], %rd12;
	st.global.u64 	[%rd11+16], %rd12;
	add.s32 	%r29, %r29, %r3;
	setp.lt.s32 	%p3, %r29, %r17;
	@%p3 bra 	$L__BB0_24;
$L__BB0_25:
	ret;

}


// ===== COMPILED SASS (sm_100) =====

	.target	sm_100

	.elftype	@"ET_EXEC"


//--------------------- .note.nv.tkinfo           --------------------------
	.section	.note.nv.tkinfo,"",@"SHT_NOTE"
	.sectionflags	@"SHF_NOTE_NV_TKINFO"
	.tkinfo
        /*0018*/ 	.word	0x00000002
        /*0030*/ 	.string	""
        /*0030*/ 	.string	"ptxas"
        /*0030*/ 	.string	"Cuda compilation tools, release 13.0, V13.0.88"
        /*0030*/ 	.string	"Build cuda_13.0.r13.0/compiler.36424714_0"
        /*0030*/ 	.string	"-arch sm_100 -m 64 "



//--------------------- .note.nv.cuinfo           --------------------------
	.section	.note.nv.cuinfo,"",@"SHT_NOTE"
	.sectionflags	@"SHF_NOTE_NV_CUINFO"
        /*0018*/ 	.short	0x0002
        /*001a*/ 	.short	0x0064
        /*001c*/ 	.short	0x0082
	.zero		2


//--------------------- .nv.info                  --------------------------
	.section	.nv.info,"",@"SHT_CUDA_INFO"
	.align	4


	//----- nvinfo : EIATTR_REGCOUNT
	.align		4
        /*0000*/ 	.byte	0x04, 0x2f
        /*0002*/ 	.short	(.L_1 - .L_0)
	.align		4
.L_0:
        /*0004*/ 	.word	index@(_Z19computeForcesKerneliPK7double3PS_)
        /*0008*/ 	.word	0x00000028


	//----- nvinfo : EIATTR_FRAME_SIZE
	.align		4
.L_1:
        /*000c*/ 	.byte	0x04, 0x11
        /*000e*/ 	.short	(.L_3 - .L_2)
	.align		4
.L_2:
        /*0010*/ 	.word	index@($__internal_1_$__cuda_sm20_dsqrt_rn_f64_mediumpath_v1)
        /*0014*/ 	.word	0x00000000


	//----- nvinfo : EIATTR_FRAME_SIZE
	.align		4
.L_3:
        /*0018*/ 	.byte	0x04, 0x11
        /*001a*/ 	.short	(.L_5 - .L_4)
	.align		4
.L_4:
        /*001c*/ 	.word	index@($__internal_0_$__cuda_sm20_dblrcp_rn_slowpath_v3)
        /*0020*/ 	.word	0x00000000


	//----- nvinfo : EIATTR_FRAME_SIZE
	.align		4
.L_5:
        /*0024*/ 	.byte	0x04, 0x11
        /*0026*/ 	.short	(.L_7 - .L_6)
	.align		4
.L_6:
        /*0028*/ 	.word	index@(_Z19computeForcesKerneliPK7double3PS_)
        /*002c*/ 	.word	0x00000000


	//----- nvinfo : EIATTR_MIN_STACK_SIZE
	.align		4
.L_7:
        /*0030*/ 	.byte	0x04, 0x12
        /*0032*/ 	.short	(.L_9 - .L_8)
	.align		4
.L_8:
        /*0034*/ 	.word	index@(_Z19computeForcesKerneliPK7double3PS_)
        /*0038*/ 	.word	0x00000000
.L_9:


//--------------------- .nv.compat                --------------------------
	.section	.nv.compat,"",@"SHT_CUDA_COMPAT_INFO"
	.align	4
        /*0000*/ 	.byte	0x02, 0x09, 0x00, 0x00, 0x02, 0x02, 0x01, 0x00, 0x02, 0x05, 0x05, 0x00, 0x03, 0x07, 0x01, 0x01
        /*0010*/ 	.byte	0x02, 0x03, 0x00, 0x00, 0x02, 0x06, 0x01, 0x00, 0x04, 0x0b, 0x08, 0x00, 0x01, 0x00, 0x00, 0x00
        /*0020*/ 	.byte	0x00, 0x00, 0x00, 0x00


//--------------------- .nv.info._Z19computeForcesKerneliPK7double3PS_ --------------------------
	.section	.nv.info._Z19computeForcesKerneliPK7double3PS_,"",@"SHT_CUDA_INFO"
	.sectionflags	@""
	.align	4


	//----- nvinfo : EIATTR_CUDA_API_VERSION
	.align		4
        /*0000*/ 	.byte	0x04, 0x37
        /*0002*/ 	.short	(.L_11 - .L_10)
.L_10:
        /*0004*/ 	.word	0x00000082


	//----- nvinfo : EIATTR_KPARAM_INFO
	.align		4
.L_11:
        /*0008*/ 	.byte	0x04, 0x17
        /*000a*/ 	.short	(.L_13 - .L_12)
.L_12:
        /*000c*/ 	.word	0x00000000
        /*0010*/ 	.short	0x0002
        /*0012*/ 	.short	0x0010
        /*0014*/ 	.byte	0x00, 0xf5, 0x21, 0x00


	//----- nvinfo : EIATTR_KPARAM_INFO
	.align		4
.L_13:
        /*0018*/ 	.byte	0x04, 0x17
        /*001a*/ 	.short	(.L_15 - .L_14)
.L_14:
        /*001c*/ 	.word	0x00000000
        /*0020*/ 	.short	0x0001
        /*0022*/ 	.short	0x0008
        /*0024*/ 	.byte	0x00, 0xf5, 0x21, 0x00


	//----- nvinfo : EIATTR_KPARAM_INFO
	.align		4
.L_15:
        /*0028*/ 	.byte	0x04, 0x17
        /*002a*/ 	.short	(.L_17 - .L_16)
.L_16:
        /*002c*/ 	.word	0x00000000
        /*0030*/ 	.short	0x0000
        /*0032*/ 	.short	0x0000
        /*0034*/ 	.byte	0x00, 0xf0, 0x11, 0x00


	//----- nvinfo : EIATTR_SPARSE_MMA_MASK
	.align		4
.L_17:
        /*0038*/ 	.byte	0x03, 0x50
        /*003a*/ 	.short	0x0000


	//----- nvinfo : EIATTR_MAXREG_COUNT
	.align		4
        /*003c*/ 	.byte	0x03, 0x1b
        /*003e*/ 	.short	0x00ff


	//----- nvinfo : EIATTR_MERCURY_ISA_VERSION
	.align		4
        /*0040*/ 	.byte	0x03, 0x5f
        /*0042*/ 	.short	0x0101


	//----- nvinfo : EIATTR_VRC_CTA_INIT_COUNT
	.align		4
        /*0044*/ 	.byte	0x02, 0x4a
	.zero		1
	.zero		1


	//----- nvinfo : EIATTR_EXIT_INSTR_OFFSETS
	.align		4
        /*0048*/ 	.byte	0x04, 0x1c
        /*004a*/ 	.short	(.L_19 - .L_18)


	//   ....[0]....
.L_18:
        /*004c*/ 	.word	0x00000070


	//   ....[1]....
        /*0050*/ 	.word	0x00000150


	//   ....[2]....
        /*0054*/ 	.word	0x000022f0


	//----- nvinfo : EIATTR_CRS_STACK_SIZE
	.align		4
.L_19:
        /*0058*/ 	.byte	0x04, 0x1e
        /*005a*/ 	.short	(.L_21 - .L_20)
.L_20:
        /*005c*/ 	.word	0x00000000


	//----- nvinfo : EIATTR_CBANK_PARAM_SIZE
	.align		4
.L_21:
        /*0060*/ 	.byte	0x03, 0x19
        /*0062*/ 	.short	0x0018


	//----- nvinfo : EIATTR_PARAM_CBANK
	.align		4
        /*0064*/ 	.byte	0x04, 0x0a
        /*0066*/ 	.short	(.L_23 - .L_22)
	.align		4
.L_22:
        /*0068*/ 	.word	index@(.nv.constant0._Z19computeForcesKerneliPK7double3PS_)
        /*006c*/ 	.short	0x0380
        /*006e*/ 	.short	0x0018


	//----- nvinfo : EIATTR_SW_WAR
	.align		4
.L_23:
        /*0070*/ 	.byte	0x04, 0x36
        /*0072*/ 	.short	(.L_25 - .L_24)
.L_24:
        /*0074*/ 	.word	0x00000008
.L_25:


//--------------------- .nv.callgraph             --------------------------
	.section	.nv.callgraph,"",@"SHT_CUDA_CALLGRAPH"
	.align	4
	.sectionentsize	8
	.align		4
        /*0000*/ 	.word	0x00000000
	.align		4
        /*0004*/ 	.word	0xffffffff
	.align		4
        /*0008*/ 	.word	0x00000000
	.align		4
        /*000c*/ 	.word	0xfffffffe
	.align		4
        /*0010*/ 	.word	0x00000000
	.align		4
        /*0014*/ 	.word	0xfffffffd
	.align		4
        /*0018*/ 	.word	0x00000000
	.align		4
        /*001c*/ 	.word	0xfffffffc


//--------------------- .text._Z19computeForcesKerneliPK7double3PS_ --------------------------
	.section	.text._Z19computeForcesKerneliPK7double3PS_,"ax",@progbits
	.align	128
        .global         _Z19computeForcesKerneliPK7double3PS_
        .type           _Z19computeForcesKerneliPK7double3PS_,@function
        .size           _Z19computeForcesKerneliPK7double3PS_,(.L_x_58 - _Z19computeForcesKerneliPK7double3PS_)
        .other          _Z19computeForcesKerneliPK7double3PS_,@"STO_CUDA_ENTRY STV_DEFAULT"
_Z19computeForcesKerneliPK7double3PS_:
.text._Z19computeForcesKerneliPK7double3PS_:
[----:B------:R-:W-:Y:S01]  /*0000*/  LDC R1, c[0x0][0x37c] ;  /* 0x0000df00ff017b82 */ /* 0x000fe20000000800 */
[----:B------:R-:W0:Y:S07]  /*0010*/  S2R R31, SR_TID.X ;  /* 0x00000000001f7919 */ /* 0x000e2e0000002100 */
[----:B------:R-:W0:Y:S01]  /*0020*/  S2UR UR5, SR_CTAID.X ;  /* 0x00000000000579c3 */ /* 0x000e220000002500 */
[----:B------:R-:W1:Y:S07]  /*0030*/  LDCU UR4, c[0x0][0x380] ;  /* 0x00007000ff0477ac */ /* 0x000e6e0008000800 */
[----:B------:R-:W0:Y:S02]  /*0040*/  LDC R30, c[0x0][0x360] ;  /* 0x0000d800ff1e7b82 */ /* 0x000e240000000800 */
[----:B0-----:R-:W-:-:S05]  /*0050*/  IMAD R31, R30, UR5, R31 ;  /* 0x000000051e1f7c24 */ /* 0x001fca000f8e021f */
[----:B-1----:R-:W-:-:S13]  /*0060*/  ISETP.GE.AND P0, PT, R31, UR4, PT ;  /* 0x000000041f007c0c */ /* 0x002fda000bf06270 */
[----:B------:R-:W-:Y:S05]  /*0070*/  @P0 EXIT ;  /* 0x000000000000094d */ /* 0x000fea0003800000 */
[----:B------:R-:W0:Y:S01]  /*0080*/  LDCU UR5, c[0x0][0x370] ;  /* 0x00006e00ff0577ac */ /* 0x000e220008000800 */
[----:B------:R-:W-:Y:S01]  /*0090*/  UISETP.GT.AND UP0, UPT, UR4, URZ, UPT ;  /* 0x000000ff0400728c */ /* 0x000fe2000bf04270 */
[----:B------:R-:W1:Y:S01]  /*00a0*/  LDCU.64 UR8, c[0x0][0x358] ;  /* 0x00006b00ff0877ac */ /* 0x000e620008000a00 */
[----:B0-----:R-:W-:-:S07]  /*00b0*/  IMAD R30, R30, UR5, RZ ;  /* 0x000000051e1e7c24 */ /* 0x001fce000f8e02ff */
[----:B------:R-:W-:Y:S05]  /*00c0*/  BRA.U UP0, `(.L_x_0) ;  /* 0x0000000100247547 */ /* 0x000fea000b800000 */
[----:B------:R-:W0:Y:S02]  /*00d0*/  LDC.64 R4, c[0x0][0x390] ;  /* 0x0000e400ff047b82 */ /* 0x000e240000000a00 */
.L_x_1:
[----:B0-----:R-:W-:-:S04]  /*00e0*/  IMAD.WIDE R2, R31, 0x18, R4 ;  /* 0x000000181f027825 */ /* 0x001fc800078e0204 */
[----:B------:R-:W-:Y:S01]  /*00f0*/  IMAD.IADD R31, R30, 0x1, R31 ;  /* 0x000000011e1f7824 */ /* 0x000fe200078e021f */
[----:B-1----:R2:W-:Y:S04]  /*0100*/  STG.E.64 desc[UR8][R2.64], RZ ;  /* 0x000000ff02007986 */ /* 0x0025e8000c101b08 */
[----:B------:R2:W-:Y:S01]  /*0110*/  STG.E.64 desc[UR8][R2.64+0x8], RZ ;  /* 0x000008ff02007986 */ /* 0x0005e2000c101b08 */
[----:B------:R-:W-:-:S03]  /*0120*/  ISETP.GE.AND P0, PT, R31, UR4, PT ;  /* 0x000000041f007c0c */ /* 0x000fc6000bf06270 */
[----:B------:R2:W-:Y:S10]  /*0130*/  STG.E.64 desc[UR8][R2.64+0x10], RZ ;  /* 0x000010ff02007986 */ /* 0x0005f4000c101b08 */
[----:B--2---:R-:W-:Y:S05]  /*0140*/  @!P0 BRA `(.L_x_1) ;  /* 0xfffffffc00e48947 */ /* 0x004fea000383ffff */
[----:B------:R-:W-:Y:S05]  /*0150*/  EXIT ;  /* 0x000000000000794d */ /* 0x000fea0003800000 */
.L_x_0:
[----:B------:R-:W0:Y:S01]  /*0160*/  LDCU UR10, c[0x0][0x380] ;  /* 0x00007000ff0a77ac */ /* 0x000e220008000800 */
[----:B------:R-:W-:-:S12]  /*0170*/  ULOP3.LUT UR4, UR4, 0x3, URZ, 0xc0, !UPT ;  /* 0x0000000304047892 */ /* 0x000fd8000f8ec0ff */
.L_x_47:
[----:B01234-:R-:W2:Y:S01]  /*0180*/  LDC.64 R18, c[0x0][0x390] ;  /* 0x0000e400ff127b82 */ /* 0x01fea20000000a00 */
[----:B------:R-:W3:Y:S01]  /*0190*/  LDCU UR5, c[0x0][0x380] ;  /* 0x00007000ff0577ac */ /* 0x000ee20008000800 */
[----:B------:R-:W-:Y:S01]  /*01a0*/  IMAD.MOV.U32 R20, RZ, RZ, RZ ;  /* 0x000000ffff147224 */ /* 0x000fe200078e00ff */
[----:B------:R-:W-:Y:S02]  /*01b0*/  CS2R R16, SRZ ;  /* 0x0000000000107805 */ /* 0x000fe4000001ff00 */
[----:B------:R-:W-:Y:S02]  /*01c0*/  CS2R R14, SRZ ;  /* 0x00000000000e7805 */ /* 0x000fe4000001ff00 */
[----:B------:R-:W-:Y:S01]  /*01d0*/  CS2R R12, SRZ ;  /* 0x00000000000c7805 */ /* 0x000fe2000001ff00 */
[----:B------:R-:W4:Y:S01]  /*01e0*/  LDC.64 R10, c[0x0][0x388] ;  /* 0x0000e200ff0a7b82 */ /* 0x000f220000000a00 */
[----:B---3--:R-:W-:Y:S01]  /*01f0*/  UISETP.GE.U32.AND UP0, UPT, UR5, 0x4, UPT ;  /* 0x000000040500788c */ /* 0x008fe2000bf06070 */
[----:B--2---:R-:W-:-:S05]  /*0200*/  IMAD.WIDE R18, R31, 0x18, R18 ;  /* 0x000000181f127825 */ /* 0x004fca00078e0212 */
[----:B-1----:R1:W-:Y:S01]  /*0210*/  STG.E.64 desc[UR8][R18.64], RZ ;  /* 0x000000ff12007986 */ /* 0x0023e2000c101b08 */
[----:B----4-:R-:W-:-:S03]  /*0220*/  IMAD.WIDE R10, R31, 0x18, R10 ;  /* 0x000000181f0a7825 */ /* 0x010fc600078e020a */
[----:B------:R1:W-:Y:S04]  /*0230*/  STG.E.64 desc[UR8][R18.64+0x8], RZ ;  /* 0x000008ff12007986 */ /* 0x0003e8000c101b08 */
[----:B------:R1:W-:Y:S01]  /*0240*/  STG.E.64 desc[UR8][R18.64+0x10], RZ ;  /* 0x000010ff12007986 */ /* 0x0003e2000c101b08 */
[----:B------:R-:W-:Y:S05]  /*0250*/  BRA.U !UP0, `(.L_x_2) ;  /* 0x00000011089c7547 */ /* 0x000fea000b800000 */
[----:B------:R-:W2:Y:S01]  /*0260*/  LDCU.64 UR6, c[0x0][0x388] ;  /* 0x00007100ff0677ac */ /* 0x000ea20008000a00 */
[----:B------:R-:W-:Y:S02]  /*0270*/  HFMA2 R28, -RZ, RZ, 0, 0 ;  /* 0x00000000ff1c7431 */ /* 0x000fe400000001ff */
[----:B------:R-:W-:Y:S01]  /*0280*/  IMAD.MOV R29, RZ, RZ, -R31 ;  /* 0x000000ffff1d7224 */ /* 0x000fe200078e0a1f */
[----:B------:R-:W-:Y:S01]  /*0290*/  CS2R R16, SRZ ;  /* 0x0000000000107805 */ /* 0x000fe2000001ff00 */
[----:B--2---:R-:W-:-:S04]  /*02a0*/  UIADD3 UR5, UP0, UPT, UR6, 0x30, URZ ;  /* 0x0000003006057890 */ /* 0x004fc8000ff1e0ff */
[----:B------:R-:W-:Y:S02]  /*02b0*/  UIADD3.X UR6, UPT, UPT, URZ, UR7, URZ, UP0, !UPT ;  /* 0x00000007ff067290 */ /* 0x000fe400087fe4ff */
[----:B------:R-:W-:-:S04]  /*02c0*/  IMAD.U32 R20, RZ, RZ, UR5 ;  /* 0x00000005ff147e24 */ /* 0x000fc8000f8e00ff */
[----:B------:R-:W-:-:S07]  /*02d0*/  IMAD.U32 R21, RZ, RZ, UR6 ;  /* 0x00000006ff157e24 */ /* 0x000fce000f8e00ff */
.L_x_27:
[----:B------:R-:W-:Y:S01]  /*02e0*/  ISETP.NE.AND P0, PT, R29, RZ, PT ;  /* 0x000000ff1d00720c */ /* 0x000fe20003f05270 */
[----:B------:R-:W-:-:S12]  /*02f0*/  BSSY.RECONVERGENT B1, `(.L_x_3) ;  /* 0x0000043000017945 */ /* 0x000fd80003800200 */
[----:B0-234-:R-:W-:Y:S05]  /*0300*/  @!P0 BRA `(.L_x_4) ;  /* 0x0000000400048947 */ /* 0x01dfea0003800000 */
[----:B------:R-:W2:Y:S04]  /*0310*/  LDG.E.64 R24, desc[UR8][R20.64+-0x28] ;  /* 0xffffd80814187981 */ /* 0x000ea8000c1e1b00 */
[----:B------:R-:W2:Y:S04]  /*0320*/  LDG.E.64 R6, desc[UR8][R10.64+0x8] ;  /* 0x000008080a067981 */ /* 0x000ea8000c1e1b00 */
[----:B------:R-:W3:Y:S04]  /*0330*/  LDG.E.64 R26, desc[UR8][R20.64+-0x30] ;  /* 0xffffd008141a7981 */ /* 0x000ee8000c1e1b00 */
[----:B------:R-:W3:Y:S04]  /*0340*/  LDG.E.64 R4, desc[UR8][R10.64] ;  /* 0x000000080a047981 */ /* 0x000ee8000c1e1b00 */
[----:B------:R-:W4:Y:S04]  /*0350*/  LDG.E.64 R22, desc[UR8][R20.64+-0x20] ;  /* 0xffffe00814167981 */ /* 0x000f28000c1e1b00 */
[----:B------:R-:W4:Y:S01]  /*0360*/  LDG.E.64 R2, desc[UR8][R10.64+0x10] ;  /* 0x000010080a027981 */ /* 0x000f22000c1e1b00 */
[----:B------:R-:W-:Y:S01]  /*0370*/  MOV R36, 0x0 ;  /* 0x0000000000247802 */ /* 0x000fe20000000f00 */
[----:B------:R-:W-:Y:S01]  /*0380*/  IMAD.MOV.U32 R37, RZ, RZ, 0x3fd80000 ;  /* 0x3fd80000ff257424 */ /* 0x000fe200078e00ff */
[----:B------:R-:W-:Y:S01]  /*0390*/  BSSY.RECONVERGENT B2, `(.L_x_5) ;  /* 0x000001b000027945 */ /* 0x000fe20003800200 */
[----:B--2---:R-:W-:-:S02]  /*03a0*/  DADD R24, R24, -R6 ;  /* 0x0000000018187229 */ /* 0x004fc40000000806 */
[----:B---3--:R-:W-:-:S06]  /*03b0*/  DADD R26, R26, -R4 ;  /* 0x000000001a1a7229 */ /* 0x008fcc0000000804 */
[----:B------:R-:W-:Y:S02]  /*03c0*/  DMUL R4, R24, R24 ;  /* 0x0000001818047228 */ /* 0x000fe40000000000 */
[----:B----4-:R-:W-:-:S06]  /*03d0*/  DADD R22, R22, -R2 ;  /* 0x0000000016167229 */ /* 0x010fcc0000000802 */
[----:B------:R-:W-:-:S08]  /*03e0*/  DFMA R4, R26, R26, R4 ;  /* 0x0000001a1a04722b */ /* 0x000fd00000000004 */
[----:B------:R-:W-:-:S06]  /*03f0*/  DFMA R8, R22, R22, R4 ;  /* 0x000000161608722b */ /* 0x000fcc0000000004 */
[----:B------:R-:W2:Y:S04]  /*0400*/  MUFU.RSQ64H R33, R9 ;  /* 0x0000000900217308 */ /* 0x000ea80000001c00 */
[----:B------:R-:W-:-:S05]  /*0410*/  VIADD R32, R9, 0xfcb00000 ;  /* 0xfcb0000009207836 */ /* 0x000fca0000000000 */
[----:B------:R-:W-:Y:S01]  /*0420*/  ISETP.GE.U32.AND P0, PT, R32, 0x7ca00000, PT ;  /* 0x7ca000002000780c */ /* 0x000fe20003f06070 */
[----:B--2---:R-:W-:-:S08]  /*0430*/  DMUL R2, R32, R32 ;  /* 0x0000002020027228 */ /* 0x004fd00000000000 */
[----:B------:R-:W-:-:S08]  /*0440*/  DFMA R2, R8, -R2, 1 ;  /* 0x3ff000000802742b */ /* 0x000fd00000000802 */
[----:B------:R-:W-:Y:S02]  /*0450*/  DFMA R36, R2, R36, 0.5 ;  /* 0x3fe000000224742b */ /* 0x000fe40000000024 */
[----:B------:R-:W-:-:S08]  /*0460*/  DMUL R2, R32, R2 ;  /* 0x0000000220027228 */ /* 0x000fd00000000000 */
[----:B------:R-:W-:-:S08]  /*0470*/  DFMA R36, R36, R2, R32 ;  /* 0x000000022424722b */ /* 0x000fd00000000020 */
[----:B------:R-:W-:Y:S02]  /*0480*/  DMUL R4, R8, R36 ;  /* 0x0000002408047228 */ /* 0x000fe40000000000 */
[----:B------:R-:W-:Y:S02]  /*0490*/  VIADD R3, R37, 0xfff00000 ;  /* 0xfff0000025037836 */ /* 0x000fe40000000000 */
[----:B------:R-:W-:-:S04]  /*04a0*/  IMAD.MOV.U32 R2, RZ, RZ, R36 ;  /* 0x000000ffff027224 */ /* 0x000fc800078e0024 */
[----:B------:R-:W-:-:S08]  /*04b0*/  DFMA R6, R4, -R4, R8 ;  /* 0x800000040406722b */ /* 0x000fd00000000008 */
[----:B------:R-:W-:Y:S01]  /*04c0*/  DFMA R34, R6, R2, R4 ;  /* 0x000000020622722b */ /* 0x000fe20000000004 */
[----:B------:R-:W-:Y:S10]  /*04d0*/  @!P0 BRA `(.L_x_6) ;  /* 0x0000000000188947 */ /* 0x000ff40003800000 */
[----:B------:R-:W-:Y:S01]  /*04e0*/  IMAD.MOV.U32 R0, RZ, RZ, R32 ;  /* 0x000000ffff007224 */ /* 0x000fe200078e0020 */
[----:B------:R-:W-:Y:S02]  /*04f0*/  MOV R2, R36 ;  /* 0x0000002400027202 */ /* 0x000fe40000000f00 */
[----:B------:R-:W-:-:S07]  /*0500*/  MOV R32, 0x520 ;  /* 0x0000052000207802 */ /* 0x000fce0000000f00 */
[----:B01----:R-:W-:Y:S05]  /*0510*/  CALL.REL.NOINC `($__internal_1_$__cuda_sm20_dsqrt_rn_f64_mediumpath_v1) ;  /* 0x0000002000247944 */ /* 0x003fea0003c00000 */
[----:B------:R-:W-:Y:S02]  /*0520*/  IMAD.MOV.U32 R34, RZ, RZ, R0 ;  /* 0x000000ffff227224 */ /* 0x000fe400078e0000 */
[----:B------:R-:W-:-:S07]  /*0530*/  IMAD.MOV.U32 R35, RZ, RZ, R3 ;  /* 0x000000ffff237224 */ /* 0x000fce00078e0003 */
.L_x_6:
[----:B0-----:R-:W-:Y:S05]  /*0540*/  BSYNC.RECONVERGENT B2 ;  /* 0x0000000000027941 */ /* 0x001fea0003800200 */
.L_x_5:
[----:B------:R-:W0:Y:S01]  /*0550*/  MUFU.RCP64H R3, R35 ;  /* 0x0000002300037308 */ /* 0x000e220000001800 */
[----:B------:R-:W-:Y:S01]  /*0560*/  IADD3 R2, PT, PT, R35, 0x300402, RZ ;  /* 0x0030040223027810 */ /* 0x000fe20007ffe0ff */
[----:B------:R-:W-:Y:S03]  /*0570*/  BSSY.RECONVERGENT B2, `(.L_x_7) ;  /* 0x000000e000027945 */ /* 0x000fe60003800200 */
[----:B------:R-:W-:Y:S02]  /*0580*/  FSETP.GEU.AND P0, PT, |R2|, 5.8789094863358348022e-39, PT ;  /* 0x004004020200780b */ /* 0x000fe40003f0e200 */
[----:B0-----:R-:W-:-:S08]  /*0590*/  DFMA R4, R2, -R34, 1 ;  /* 0x3ff000000204742b */ /* 0x001fd00000000822 */
[----:B------:R-:W-:-:S08]  /*05a0*/  DFMA R4, R4, R4, R4 ;  /* 0x000000040404722b */ /* 0x000fd00000000004 */
[----:B------:R-:W-:-:S08]  /*05b0*/  DFMA R4, R2, R4, R2 ;  /* 0x000000040204722b */ /* 0x000fd00000000002 */
[----:B------:R-:W-:-:S08]  /*05c0*/  DFMA R6, R4, -R34, 1 ;  /* 0x3ff000000406742b */ /* 0x000fd00000000822 */
[----:B------:R-:W-:Y:S01]  /*05d0*/  DFMA R2, R4, R6, R4 ;  /* 0x000000060402722b */ /* 0x000fe20000000004 */
[----:B------:R-:W-:Y:S10]  /*05e0*/  @P0 BRA `(.L_x_8) ;  /* 0x0000000000180947 */ /* 0x000ff40003800000 */
[----:B------:R-:W-:Y:S01]  /*05f0*/  LOP3.LUT R2, R35, 0x7fffffff, RZ, 0xc0, !PT ;  /* 0x7fffffff23027812 */ /* 0x000fe200078ec0ff */
[----:B------:R-:W-:Y:S01]  /*0600*/  IMAD.MOV.U32 R4, RZ, RZ, R34 ;  /* 0x000000ffff047224 */ /* 0x000fe200078e0022 */
[----:B------:R-:W-:Y:S01]  /*0610*/  MOV R0, 0x650 ;  /* 0x0000065000007802 */ /* 0x000fe20000000f00 */
[----:B------:R-:W-:Y:S02]  /*0620*/  IMAD.MOV.U32 R3, RZ, RZ, R35 ;  /* 0x000000ffff037224 */ /* 0x000fe400078e0023 */
[----:B------:R-:W-:-:S07]  /*0630*/  VIADD R2, R2, 0xfff00000 ;  /* 0xfff0000002027836 */ /* 0x000fce0000000000 */
[----:B-1----:R-:W-:Y:S05]  /*0640*/  CALL.REL.NOINC `($__internal_0_$__cuda_sm20_dblrcp_rn_slowpath_v3) ;  /* 0x0000001c002c7944 */ /* 0x002fea0003c00000 */
.L_x_8:
[----:B------:R-:W-:Y:S05]  /*0650*/  BSYNC.RECONVERGENT B2 ;  /* 0x0000000000027941 */ /* 0x000fea0003800200 */
.L_x_7:
[-C--:B------:R-:W-:Y:S02]  /*0660*/  DMUL R26, R26, R2.reuse ;  /* 0x000000021a1a7228 */ /* 0x080fe40000000000 */
[-C--:B------:R-:W-:Y:S02]  /*0670*/  DMUL R24, R24, R2.reuse ;  /* 0x0000000218187228 */ /* 0x080fe40000000000 */
[----:B------:R-:W-:-:S04]  /*0680*/  DMUL R22, R22, R2 ;  /* 0x0000000216167228 */ /* 0x000fc80000000000 */
[-C--:B------:R-:W-:Y:S02]  /*0690*/  DMUL R26, R26, R2.reuse ;  /* 0x000000021a1a7228 */ /* 0x080fe40000000000 */
[-C--:B------:R-:W-:Y:S02]  /*06a0*/  DMUL R24, R24, R2.reuse ;  /* 0x0000000218187228 */ /* 0x080fe40000000000 */
[----:B------:R-:W-:-:S04]  /*06b0*/  DMUL R22, R22, R2 ;  /* 0x0000000216167228 */ /* 0x000fc80000000000 */
[-C--:B------:R-:W-:Y:S02]  /*06c0*/  DFMA R12, R26, R2.reuse, R12 ;  /* 0x000000021a0c722b */ /* 0x080fe4000000000c */
[-C--:B------:R-:W-:Y:S02]  /*06d0*/  DFMA R14, R24, R2.reuse, R14 ;  /* 0x00000002180e722b */ /* 0x080fe4000000000e */
[----:B------:R-:W-:-:S03]  /*06e0*/  DFMA R16, R22, R2, R16 ;  /* 0x000000021610722b */ /* 0x000fc60000000010 */
[----:B------:R2:W-:Y:S04]  /*06f0*/  STG.E.64 desc[UR8][R18.64], R12 ;  /* 0x0000000c12007986 */ /* 0x0005e8000c101b08 */
[----:B------:R2:W-:Y:S04]  /*0700*/  STG.E.64 desc[UR8][R18.64+0x8], R14 ;  /* 0x0000080e12007986 */ /* 0x0005e8000c101b08 */
[----:B------:R2:W-:Y:S02]  /*0710*/  STG.E.64 desc[UR8][R18.64+0x10], R16 ;  /* 0x0000101012007986 */ /* 0x0005e4000c101b08 */
.L_x_4:
[----:B0-----:R-:W-:Y:S05]  /*0720*/  BSYNC.RECONVERGENT B1 ;  /* 0x0000000000017941 */ /* 0x001fea0003800200 */
.L_x_3:
[----:B------:R-:W-:Y:S01]  /*0730*/  IADD3 R0, PT, PT, R28, 0x1, RZ ;  /* 0x000000011c007810 */ /* 0x000fe20007ffe0ff */
[----:B------:R-:W-:Y:S03]  /*0740*/  BSSY.RECONVERGENT B1, `(.L_x_9) ;  /* 0x0000044000017945 */ /* 0x000fe60003800200 */
[----:B------:R-:W-:-:S13]  /*0750*/  ISETP.NE.AND P0, PT, R0, R31, PT ;  /* 0x0000001f0000720c */ /* 0x000fda0003f05270 */
[----:B------:R-:W-:Y:S05]  /*0760*/  @!P0 BRA `(.L_x_10) ;  /* 0x0000000400048947 */ /* 0x000fea0003800000 */
[----:B------:R-:W3:Y:S04]  /*0770*/  LDG.E.64 R24, desc[UR8][R20.64+-0x10] ;  /* 0xfffff00814187981 */ /* 0x000ee8000c1e1b00 */
[----:B------:R-:W3:Y:S04]  /*0780*/  LDG.E.64 R6, desc[UR8][R10.64+0x8] ;  /* 0x000008080a067981 */ /* 0x000ee8000c1e1b00 */
[----:B------:R-:W4:Y:S04]  /*0790*/  LDG.E.64 R26, desc[UR8][R20.64+-0x18] ;  /* 0xffffe808141a7981 */ /* 0x000f28000c1e1b00 */
[----:B------:R-:W4:Y:S04]  /*07a0*/  LDG.E.64 R4, desc[UR8][R10.64] ;  /* 0x000000080a047981 */ /* 0x000f28000c1e1b00 */
[----:B------:R-:W5:Y:S04]  /*07b0*/  LDG.E.64 R22, desc[UR8][R20.64+-0x8] ;  /* 0xfffff80814167981 */ /* 0x000f68000c1e1b00 */
[----:B------:R-:W5:Y:S01]  /*07c0*/  LDG.E.64 R2, desc[UR8][R10.64+0x10] ;  /* 0x000010080a027981 */ /* 0x000f62000c1e1b00 */
[----:B------:R-:W-:Y:S01]  /*07d0*/  IMAD.MOV.U32 R36, RZ, RZ, 0x0 ;  /* 0x00000000ff247424 */ /* 0x000fe200078e00ff */
[----:B------:R-:W-:Y:S01]  /*07e0*/  BSSY.RECONVERGENT B2, `(.L_x_11) ;  /* 0x000001c000027945 */ /* 0x000fe20003800200 */
[----:B------:R-:W-:Y:S01]  /*07f0*/  IMAD.MOV.U32 R37, RZ, RZ, 0x3fd80000 ;  /* 0x3fd80000ff257424 */ /* 0x000fe200078e00ff */
[----:B---3--:R-:W-:-:S02]  /*0800*/  DADD R24, R24, -R6 ;  /* 0x0000000018187229 */ /* 0x008fc40000000806 */
[----:B----4-:R-:W-:-:S06]  /*0810*/  DADD R26, R26, -R4 ;  /* 0x000000001a1a7229 */ /* 0x010fcc0000000804 */
[----:B------:R-:W-:Y:S02]  /*0820*/  DMUL R4, R24, R24 ;  /* 0x0000001818047228 */ /* 0x000fe40000000000 */
[----:B-----5:R-:W-:-:S06]  /*0830*/  DADD R22, R22, -R2 ;  /* 0x0000000016167229 */ /* 0x020fcc0000000802 */
[----:B------:R-:W-:-:S08]  /*0840*/  DFMA R4, R26, R26, R4 ;  /* 0x0000001a1a04722b */ /* 0x000fd00000000004 */
[----:B------:R-:W-:-:S06]  /*0850*/  DFMA R8, R22, R22, R4 ;  /* 0x000000161608722b */ /* 0x000fcc0000000004 */
[----:B------:R-:W0:Y:S04]  /*0860*/  MUFU.RSQ64H R33, R9 ;  /* 0x0000000900217308 */ /* 0x000e280000001c00 */
[----:B------:R-:W-:-:S05]  /*0870*/  VIADD R32, R9, 0xfcb00000 ;  /* 0xfcb0000009207836 */ /* 0x000fca0000000000 */
[----:B------:R-:W-:Y:S01]  /*0880*/  ISETP.GE.U32.AND P0, PT, R32, 0x7ca00000, PT ;  /* 0x7ca000002000780c */ /* 0x000fe20003f06070 */
[----:B0-----:R-:W-:-:S08]  /*0890*/  DMUL R2, R32, R32 ;  /* 0x0000002020027228 */ /* 0x001fd00000000000 */
[----:B------:R-:W-:-:S08]  /*08a0*/  DFMA R2, R8, -R2, 1 ;  /* 0x3ff000000802742b */ /* 0x000fd00000000802 */
[----:B------:R-:W-:Y:S02]  /*08b0*/  DFMA R36, R2, R36, 0.5 ;  /* 0x3fe000000224742b */ /* 0x000fe40000000024 */
[----:B------:R-:W-:-:S08]  /*08c0*/  DMUL R2, R32, R2 ;  /* 0x0000000220027228 */ /* 0x000fd00000000000 */
[----:B------:R-:W-:-:S08]  /*08d0*/  DFMA R36, R36, R2, R32 ;  /* 0x000000022424722b */ /* 0x000fd00000000020 */
[----:B------:R-:W-:Y:S02]  /*08e0*/  DMUL R4, R8, R36 ;  /* 0x0000002408047228 */ /* 0x000fe40000000000 */
[----:B------:R-:W-:Y:S01]  /*08f0*/  IADD3 R3, PT, PT, R37, -0x100000, RZ ;  /* 0xfff0000025037810 */ /* 0x000fe20007ffe0ff */
[----:B------:R-:W-:-:S05]  /*0900*/  IMAD.MOV.U32 R2, RZ, RZ, R36 ;  /* 0x000000ffff027224 */ /* 0x000fca00078e0024 */
[----:B------:R-:W-:-:S08]  /*0910*/  DFMA R6, R4, -R4, R8 ;  /* 0x800000040406722b */ /* 0x000fd00000000008 */
[----:B------:R-:W-:Y:S01]  /*0920*/  DFMA R34, R6, R2, R4 ;  /* 0x000000020622722b */ /* 0x000fe20000000004 */
[----:B------:R-:W-:Y:S10]  /*0930*/  @!P0 BRA `(.L_x_12) ;  /* 0x0000000000188947 */ /* 0x000ff40003800000 */
[----:B------:R-:W-:Y:S01]  /*0940*/  IMAD.MOV.U32 R0, RZ, RZ, R32 ;  /* 0x000000ffff007224 */ /* 0x000fe200078e0020 */
[----:B------:R-:W-:Y:S01]  /*0950*/  MOV R32, 0x980 ;  /* 0x0000098000207802 */ /* 0x000fe20000000f00 */
[----:B------:R-:W-:-:S07]  /*0960*/  IMAD.MOV.U32 R2, RZ, RZ, R36 ;  /* 0x000000ffff027224 */ /* 0x000fce00078e0024 */
[----:B-12---:R-:W-:Y:S05]  /*0970*/  CALL.REL.NOINC `($__internal_1_$__cuda_sm20_dsqrt_rn_f64_mediumpath_v1) ;  /* 0x0000001c000c7944 */ /* 0x006fea0003c00000 */
[----:B------:R-:W-:Y:S01]  /*0980*/  MOV R34, R0 ;  /* 0x0000000000227202 */ /* 0x000fe20000000f00 */
[----:B------:R-:W-:-:S07]  /*0990*/  IMAD.MOV.U32 R35, RZ, RZ, R3 ;  /* 0x000000ffff237224 */ /* 0x000fce00078e0003 */
.L_x_12:
[----:B------:R-:W-:Y:S05]  /*09a0*/  BSYNC.RECONVERGENT B2 ;  /* 0x0000000000027941 */ /* 0x000fea0003800200 */
.L_x_11:
[----:B------:R-:W0:Y:S01]  /*09b0*/  MUFU.RCP64H R3, R35 ;  /* 0x0000002300037308 */ /* 0x000e220000001800 */
[----:B------:R-:W-:Y:S01]  /*09c0*/  VIADD R2, R35, 0x300402 ;  /* 0x0030040223027836 */ /* 0x000fe20000000000 */
[----:B------:R-:W-:Y:S04]  /*09d0*/  BSSY.RECONVERGENT B2, `(.L_x_13) ;  /* 0x000000e000027945 */ /* 0x000fe80003800200 */
[----:B------:R-:W-:Y:S01]  /*09e0*/  FSETP.GEU.AND P0, PT, |R2|, 5.8789094863358348022e-39, PT ;  /* 0x004004020200780b */ /* 0x000fe20003f0e200 */
        /* <DEDUP_REMOVED lines=8> */
[----:B------:R-:W-:Y:S02]  /*0a70*/  MOV R3, R35 ;  /* 0x0000002300037202 */ /* 0x000fe40000000f00 */
[----:B------:R-:W-:Y:S01]  /*0a80*/  MOV R0, 0xab0 ;  /* 0x00000ab000007802 */ /* 0x000fe20000000f00 */
[----:B------:R-:W-:-:S07]  /*0a90*/  VIADD R2, R2, 0xfff00000 ;  /* 0xfff0000002027836 */ /* 0x000fce0000000000 */
[----:B-12---:R-:W-:Y:S05]  /*0aa0*/  CALL.REL.NOINC `($__internal_0_$__cuda_sm20_dblrcp_rn_slowpath_v3) ;  /* 0x0000001800147944 */ /* 0x006fea0003c00000 */
.L_x_14:
[----:B------:R-:W-:Y:S05]  /*0ab0*/  BSYNC.RECONVERGENT B2 ;  /* 0x0000000000027941 */ /* 0x000fea0003800200 */
.L_x_13:
[-C--:B------:R-:W-:Y:S02]  /*0ac0*/  DMUL R26, R26, R2.reuse ;  /* 0x000000021a1a7228 */ /* 0x080fe40000000000 */
[-C--:B------:R-:W-:Y:S02]  /*0ad0*/  DMUL R24, R24, R2.reuse ;  /* 0x0000000218187228 */ /* 0x080fe40000000000 */
[----:B------:R-:W-:-:S04]  /*0ae0*/  DMUL R22, R22, R2 ;  /* 0x0000000216167228 */ /* 0x000fc80000000000 */
[-C--:B------:R-:W-:Y:S02]  /*0af0*/  DMUL R26, R26, R2.reuse ;  /* 0x000000021a1a7228 */ /* 0x080fe40000000000 */
[-C--:B------:R-:W-:Y:S02]  /*0b00*/  DMUL R24, R24, R2.reuse ;  /* 0x0000000218187228 */ /* 0x080fe40000000000 */
[----:B------:R-:W-:-:S04]  /*0b10*/  DMUL R22, R22, R2 ;  /* 0x0000000216167228 */ /* 0x000fc80000000000 */
[-C--:B--2---:R-:W-:Y:S02]  /*0b20*/  DFMA R12, R26, R2.reuse, R12 ;  /* 0x000000021a0c722b */ /* 0x084fe4000000000c */
[-C--:B------:R-:W-:Y:S02]  /*0b30*/  DFMA R14, R24, R2.reuse, R14 ;  /* 0x00000002180e722b */ /* 0x080fe4000000000e */
[----:B------:R-:W-:-:S03]  /*0b40*/  DFMA R16, R22, R2, R16 ;  /* 0x000000021610722b */ /* 0x000fc60000000010 */
[----:B------:R0:W-:Y:S04]  /*0b50*/  STG.E.64 desc[UR8][R18.64], R12 ;  /* 0x0000000c12007986 */ /* 0x0001e8000c101b08 */
[----:B------:R0:W-:Y:S04]  /*0b60*/  STG.E.64 desc[UR8][R18.64+0x8], R14 ;  /* 0x0000080e12007986 */ /* 0x0001e8000c101b08 */
[----:B------:R0:W-:Y:S02]  /*0b70*/  STG.E.64 desc[UR8][R18.64+0x10], R16 ;  /* 0x0000101012007986 */ /* 0x0001e4000c101b08 */
.L_x_10:
[----:B------:R-:W-:Y:S05]  /*0b80*/  BSYNC.RECONVERGENT B1 ;  /* 0x0000000000017941 */ /* 0x000fea0003800200 */
.L_x_9:
[----:B------:R-:W-:Y:S01]  /*0b90*/  VIADD R0, R28, 0x2 ;  /* 0x000000021c007836 */ /* 0x000fe20000000000 */
[----:B------:R-:W-:Y:S04]  /*0ba0*/  BSSY.RECONVERGENT B1, `(.L_x_15) ;  /* 0x0000044000017945 */ /* 0x000fe80003800200 */
        /* <DEDUP_REMOVED lines=8> */
[----:B------:R-:W-:Y:S01]  /*0c30*/  MOV R36, 0x0 ;  /* 0x0000000000247802 */ /* 0x000fe20000000f00 */
[----:B------:R-:W-:Y:S01]  /*0c40*/  IMAD.MOV.U32 R37, RZ, RZ, 0x3fd80000 ;  /* 0x3fd80000ff257424 */ /* 0x000fe200078e00ff */
[----:B------:R-:W-:Y:S01]  /*0c50*/  BSSY.RECONVERGENT B2, `(.L_x_17) ;  /* 0x000001b000027945 */ /* 0x000fe20003800200 */
[----:B---3--:R-:W-:-:S02]  /*0c60*/  DADD R22, R22, -R6 ;  /* 0x0000000016167229 */ /* 0x008fc40000000806 */
[----:B----4-:R-:W-:-:S06]  /*0c70*/  DADD R26, R26, -R4 ;  /* 0x000000001a1a7229 */ /* 0x010fcc0000000804 */
[----:B------:R-:W-:Y:S02]  /*0c80*/  DMUL R4, R22, R22 ;  /* 0x0000001616047228 */ /* 0x000fe40000000000 */
[----:B-----5:R-:W-:-:S06]  /*0c90*/  DADD R24, R24, -R2 ;  /* 0x0000000018187229 */ /* 0x020fcc0000000802 */
[----:B------:R-:W-:-:S08]  /*0ca0*/  DFMA R4, R26, R26, R4 ;  /* 0x0000001a1a04722b */ /* 0x000fd00000000004 */
[----:B------:R-:W-:-:S06]  /*0cb0*/  DFMA R8, R24, R24, R4 ;  /* 0x000000181808722b */ /* 0x000fcc0000000004 */
[----:B------:R-:W3:Y:S04]  /*0cc0*/  MUFU.RSQ64H R33, R9 ;  /* 0x0000000900217308 */ /* 0x000ee80000001c00 */
[----:B------:R-:W-:-:S05]  /*0cd0*/  VIADD R32, R9, 0xfcb00000 ;  /* 0xfcb0000009207836 */ /* 0x000fca0000000000 */
[----:B------:R-:W-:Y:S01]  /*0ce0*/  ISETP.GE.U32.AND P0, PT, R32, 0x7ca00000, PT ;  /* 0x7ca000002000780c */ /* 0x000fe20003f06070 */
[----:B---3--:R-:W-:-:S08]  /*0cf0*/  DMUL R2, R32, R32 ;  /* 0x0000002020027228 */ /* 0x008fd00000000000 */
        /* <DEDUP_REMOVED lines=13> */
[----:B012---:R-:W-:Y:S05]  /*0dd0*/  CALL.REL.NOINC `($__internal_1_$__cuda_sm20_dsqrt_rn_f64_mediumpath_v1) ;  /* 0x0000001400f47944 */ /* 0x007fea0003c00000 */
[----:B------:R-:W-:Y:S02]  /*0de0*/  IMAD.MOV.U32 R34, RZ, RZ, R0 ;  /* 0x000000ffff227224 */ /* 0x000fe400078e0000 */
[----:B------:R-:W-:-:S07]  /*0df0*/  IMAD.MOV.U32 R35, RZ, RZ, R3 ;  /* 0x000000ffff237224 */ /* 0x000fce00078e0003 */
.L_x_18:
[----:B------:R-:W-:Y:S05]  /*0e00*/  BSYNC.RECONVERGENT B2 ;  /* 0x0000000000027941 */ /* 0x000fea0003800200 */
.L_x_17:
[----:B------:R-:W3:Y:S01]  /*0e10*/  MUFU.RCP64H R3, R35 ;  /* 0x0000002300037308 */ /* 0x000ee20000001800 */
[----:B------:R-:W-:Y:S01]  /*0e20*/  IADD3 R2, PT, PT, R35, 0x300402, RZ ;  /* 0x0030040223027810 */ /* 0x000fe20007ffe0ff */
[----:B------:R-:W-:Y:S03]  /*0e30*/  BSSY.RECONVERGENT B2, `(.L_x_19) ;  /* 0x000000e000027945 */ /* 0x000fe60003800200 */
[----:B------:R-:W-:Y:S02]  /*0e40*/  FSETP.GEU.AND P0, PT, |R2|, 5.8789094863358348022e-39, PT ;  /* 0x004004020200780b */ /* 0x000fe40003f0e200 */
[----:B---3--:R-:W-:-:S08]  /*0e50*/  DFMA R4, R2, -R34, 1 ;  /* 0x3ff000000204742b */ /* 0x008fd00000000822 */
        /* <DEDUP_REMOVED lines=10> */
[----:B012---:R-:W-:Y:S05]  /*0f00*/  CALL.REL.NOINC `($__internal_0_$__cuda_sm20_dblrcp_rn_slowpath_v3) ;  /* 0x0000001000fc7944 */ /* 0x007fea0003c00000 */
.L_x_20:
[----:B------:R-:W-:Y:S05]  /*0f10*/  BSYNC.RECONVERGENT B2 ;  /* 0x0000000000027941 */ /* 0x000fea0003800200 */
.L_x_19:
[-C--:B------:R-:W-:Y:S02]  /*0f20*/  DMUL R26, R26, R2.reuse ;  /* 0x000000021a1a7228 */ /* 0x080fe40000000000 */
[-C--:B------:R-:W-:Y:S02]  /*0f30*/  DMUL R22, R22, R2.reuse ;  /* 0x0000000216167228 */ /* 0x080fe40000000000 */
[----:B------:R-:W-:-:S04]  /*0f40*/  DMUL R24, R24, R2 ;  /* 0x0000000218187228 */ /* 0x000fc80000000000 */
[-C--:B------:R-:W-:Y:S02]  /*0f50*/  DMUL R26, R26, R2.reuse ;  /* 0x000000021a1a7228 */ /* 0x080fe40000000000 */
[-C--:B------:R-:W-:Y:S02]  /*0f60*/  DMUL R22, R22, R2.reuse ;  /* 0x0000000216167228 */ /* 0x080fe40000000000 */
[----:B------:R-:W-:-:S04]  /*0f70*/  DMUL R24, R24, R2 ;  /* 0x0000000218187228 */ /* 0x000fc80000000000 */
[-C--:B0-2---:R-:W-:Y:S02]  /*0f80*/  DFMA R12, R26, R2.reuse, R12 ;  /* 0x000000021a0c722b */ /* 0x085fe4000000000c */
[-C--:B------:R-:W-:Y:S02]  /*0f90*/  DFMA R14, R22, R2.reuse, R14 ;  /* 0x00000002160e722b */ /* 0x080fe4000000000e */
[----:B------:R-:W-:-:S03]  /*0fa0*/  DFMA R16, R24, R2, R16 ;  /* 0x000000021810722b */ /* 0x000fc60000000010 */
[----:B------:R3:W-:Y:S04]  /*0fb0*/  STG.E.64 desc[UR8][R18.64], R12 ;  /* 0x0000000c12007986 */ /* 0x0007e8000c101b08 */
[----:B------:R3:W-:Y:S04]  /*0fc0*/  STG.E.64 desc[UR8][R18.64+0x8], R14 ;  /* 0x0000080e12007986 */ /* 0x0007e8000c101b08 */
[----:B------:R3:W-:Y:S02]  /*0fd0*/  STG.E.64 desc[UR8][R18.64+0x10], R16 ;  /* 0x0000101012007986 */ /* 0x0007e4000c101b08 */
.L_x_16:
[----:B------:R-:W-:Y:S05]  /*0fe0*/  BSYNC.RECONVERGENT B1 ;  /* 0x0000000000017941 */ /* 0x000fea0003800200 */
.L_x_15:
[----:B------:R-:W-:Y:S01]  /*0ff0*/  IADD3 R0, PT, PT, R28, 0x3, RZ ;  /* 0x000000031c007810 */ /* 0x000fe20007ffe0ff */
[----:B------:R-:W-:Y:S03]  /*1000*/  BSSY.RECONVERGENT B1, `(.L_x_21) ;  /* 0x0000044000017945 */ /* 0x000fe60003800200 */
[----:B------:R-:W-:-:S13]  /*1010*/  ISETP.NE.AND P0, PT, R0, R31, PT ;  /* 0x0000001f0000720c */ /* 0x000fda0003f05270 */
[----:B------:R-:W-:Y:S05]  /*1020*/  @!P0 BRA `(.L_x_22) ;  /* 0x0000000400048947 */ /* 0x000fea0003800000 */
[----:B------:R-:W4:Y:S04]  /*1030*/  LDG.E.64 R22, desc[UR8][R20.64+0x20] ;  /* 0x0000200814167981 */ /* 0x000f28000c1e1b00 */
[----:B------:R-:W4:Y:S04]  /*1040*/  LDG.E.64 R6, desc[UR8][R10.64+0x8] ;  /* 0x000008080a067981 */ /* 0x000f28000c1e1b00 */
[----:B------:R-:W5:Y:S04]  /*1050*/  LDG.E.64 R24, desc[UR8][R20.64+0x18] ;  /* 0x0000180814187981 */ /* 0x000f68000c1e1b00 */
[----:B------:R-:W5:Y:S04]  /*1060*/  LDG.E.64 R4, desc[UR8][R10.64] ;  /* 0x000000080a047981 */ /* 0x000f68000c1e1b00 */
[----:B------:R-:W2:Y:S04]  /*1070*/  LDG.E.64 R26, desc[UR8][R20.64+0x28] ;  /* 0x00002808141a7981 */ /* 0x000ea8000c1e1b00 */
[----:B------:R-:W2:Y:S01]  /*1080*/  LDG.E.64 R2, desc[UR8][R10.64+0x10] ;  /* 0x000010080a027981 */ /* 0x000ea2000c1e1b00 */
[----:B------:R-:W-:Y:S01]  /*1090*/  IMAD.MOV.U32 R36, RZ, RZ, 0x0 ;  /* 0x00000000ff247424 */ /* 0x000fe200078e00ff */
[----:B------:R-:W-:Y:S01]  /*10a0*/  BSSY.RECONVERGENT B2, `(.L_x_23) ;  /* 0x000001c000027945 */ /* 0x000fe20003800200 */
[----:B------:R-:W-:Y:S01]  /*10b0*/  IMAD.MOV.U32 R37, RZ, RZ, 0x3fd80000 ;  /* 0x3fd80000ff257424 */ /* 0x000fe200078e00ff */
[----:B----4-:R-:W-:-:S02]  /*10c0*/  DADD R22, R22, -R6 ;  /* 0x0000000016167229 */ /* 0x010fc40000000806 */
[----:B-----5:R-:W-:-:S06]  /*10d0*/  DADD R24, R24, -R4 ;  /* 0x0000000018187229 */ /* 0x020fcc0000000804 */
[----:B------:R-:W-:Y:S02]  /*10e0*/  DMUL R4, R22, R22 ;  /* 0x0000001616047228 */ /* 0x000fe40000000000 */
[----:B--2---:R-:W-:-:S06]  /*10f0*/  DADD R26, R26, -R2 ;  /* 0x000000001a1a7229 */ /* 0x004fcc0000000802 */
        /* <DEDUP_REMOVED lines=19> */
[----:B01-3--:R-:W-:Y:S05]  /*1230*/  CALL.REL.NOINC `($__internal_1_$__cuda_sm20_dsqrt_rn_f64_mediumpath_v1) ;  /* 0x0000001000dc7944 */ /* 0x00bfea0003c00000 */
[----:B------:R-:W-:Y:S01]  /*1240*/  MOV R34, R0 ;  /* 0x0000000000227202 */ /* 0x000fe20000000f00 */
[----:B------:R-:W-:-:S07]  /*1250*/  IMAD.MOV.U32 R35, RZ, RZ, R3 ;  /* 0x000000ffff237224 */ /* 0x000fce00078e0003 */
.L_x_24:
[----:B------:R-:W-:Y:S05]  /*1260*/  BSYNC.RECONVERGENT B2 ;  /* 0x0000000000027941 */ /* 0x000fea0003800200 */
.L_x_23:
[----:B------:R-:W2:Y:S01]  /*1270*/  MUFU.RCP64H R3, R35 ;  /* 0x0000002300037308 */ /* 0x000ea20000001800 */
[----:B------:R-:W-:Y:S01]  /*1280*/  VIADD R2, R35, 0x300402 ;  /* 0x0030040223027836 */ /* 0x000fe20000000000 */
[----:B------:R-:W-:Y:S04]  /*1290*/  BSSY.RECONVERGENT B2, `(.L_x_25) ;  /* 0x000000e000027945 */ /* 0x000fe80003800200 */
[----:B------:R-:W-:Y:S01]  /*12a0*/  FSETP.GEU.AND P0, PT, |R2|, 5.8789094863358348022e-39, PT ;  /* 0x004004020200780b */ /* 0x000fe20003f0e200 */
[----:B--2---:R-:W-:-:S08]  /*12b0*/  DFMA R4, R2, -R34, 1 ;  /* 0x3ff000000204742b */ /* 0x004fd00000000822 */
        /* <DEDUP_REMOVED lines=10> */
[----:B01-3--:R-:W-:Y:S05]  /*1360*/  CALL.REL.NOINC `($__internal_0_$__cuda_sm20_dblrcp_rn_slowpath_v3) ;  /* 0x0000000c00e47944 */ /* 0x00bfea0003c00000 */
.L_x_26:
[----:B------:R-:W-:Y:S05]  /*1370*/  BSYNC.RECONVERGENT B2 ;  /* 0x0000000000027941 */ /* 0x000fea0003800200 */
.L_x_25:
[-C--:B------:R-:W-:Y:S02]  /*1380*/  DMUL R24, R24, R2.reuse ;  /* 0x0000000218187228 */ /* 0x080fe40000000000 */
[-C--:B------:R-:W-:Y:S02]  /*1390*/  DMUL R22, R22, R2.reuse ;  /* 0x0000000216167228 */ /* 0x080fe40000000000 */
[----:B------:R-:W-:-:S04]  /*13a0*/  DMUL R26, R26, R2 ;  /* 0x000000021a1a7228 */ /* 0x000fc80000000000 */
[-C--:B------:R-:W-:Y:S02]  /*13b0*/  DMUL R24, R24, R2.reuse ;  /* 0x0000000218187228 */ /* 0x080fe40000000000 */
[-C--:B------:R-:W-:Y:S02]  /*13c0*/  DMUL R22, R22, R2.reuse ;  /* 0x0000000216167228 */ /* 0x080fe40000000000 */
[----:B------:R-:W-:-:S04]  /*13d0*/  DMUL R26, R26, R2 ;  /* 0x000000021a1a7228 */ /* 0x000fc80000000000 */
[-C--:B0--3--:R-:W-:Y:S02]  /*13e0*/  DFMA R12, R24, R2.reuse, R12 ;  /* 0x00000002180c722b */ /* 0x089fe4000000000c */
[-C--:B------:R-:W-:Y:S02]  /*13f0*/  DFMA R14, R22, R2.reuse, R14 ;  /* 0x00000002160e722b */ /* 0x080fe4000000000e */
[----:B------:R-:W-:-:S03]  /*1400*/  DFMA R16, R26, R2, R16 ;  /* 0x000000021a10722b */ /* 0x000fc60000000010 */
[----:B------:R4:W-:Y:S04]  /*1410*/  STG.E.64 desc[UR8][R18.64], R12 ;  /* 0x0000000c12007986 */ /* 0x0009e8000c101b08 */
[----:B------:R4:W-:Y:S04]  /*1420*/  STG.E.64 desc[UR8][R18.64+0x8], R14 ;  /* 0x0000080e12007986 */ /* 0x0009e8000c101b08 */
[----:B------:R4:W-:Y:S02]  /*1430*/  STG.E.64 desc[UR8][R18.64+0x10], R16 ;  /* 0x0000101012007986 */ /* 0x0009e4000c101b08 */
.L_x_22:
[----:B------:R-:W-:Y:S05]  /*1440*/  BSYNC.RECONVERGENT B1 ;  /* 0x0000000000017941 */ /* 0x000fea0003800200 */
.L_x_21:
[----:B------:R-:W-:Y:S01]  /*1450*/  ULOP3.LUT UR5, UR10, 0x7ffffffc, URZ, 0xc0, !UPT ;  /* 0x7ffffffc0a057892 */ /* 0x000fe2000f8ec0ff */
[----:B------:R-:W-:Y:S01]  /*1460*/  VIADD R28, R28, 0x4 ;  /* 0x000000041c1c7836 */ /* 0x000fe20000000000 */
[----:B------:R-:W-:Y:S01]  /*1470*/  IADD3 R20, P1, PT, R20, 0x60, RZ ;  /* 0x0000006014147810 */ /* 0x000fe20007f3e0ff */
[----:B------:R-:W-:-:S03]  /*1480*/  VIADD R29, R29, 0x4 ;  /* 0x000000041d1d7836 */ /* 0x000fc60000000000 */
[----:B------:R-:W-:Y:S02]  /*1490*/  ISETP.NE.AND P0, PT, R28, UR5, PT ;  /* 0x000000051c007c0c */ /* 0x000fe4000bf05270 */
[----:B------:R-:W-:-:S11]  /*14a0*/  IADD3.X R21, PT, PT, RZ, R21, RZ, P1, !PT ;  /* 0x00000015ff157210 */ /* 0x000fd60000ffe4ff */
[----:B------:R-:W-:Y:S05]  /*14b0*/  @P0 BRA `(.L_x_27) ;  /* 0xffffffec00880947 */ /* 0x000fea000383ffff */
[----:B------:R-:W-:-:S07]  /*14c0*/  IMAD.U32 R20, RZ, RZ, UR5 ;  /* 0x00000005ff147e24 */ /* 0x000fce000f8e00ff */
.L_x_2:
[----:B------:R-:W-:-:S09]  /*14d0*/  UISETP.NE.AND UP0, UPT, UR4, URZ, UPT ;  /* 0x000000ff0400728c */ /* 0x000fd2000bf05270 */
[----:B------:R-:W-:Y:S05]  /*14e0*/  BRA.U !UP0, `(.L_x_28) ;  /* 0x0000000d08707547 */ /* 0x000fea000b800000 */
[----:B------:R-:W-:-:S09]  /*14f0*/  UISETP.NE.AND UP0, UPT, UR4, 0x1, UPT ;  /* 0x000000010400788c */ /* 0x000fd2000bf05270 */
[----:B------:R-:W-:Y:S05]  /*1500*/  BRA.U !UP0, `(.L_x_29) ;  /* 0x0000000908407547 */ /* 0x000fea000b800000 */
[----:B------:R-:W-:Y:S01]  /*1510*/  ISETP.NE.AND P0, PT, R20, R31, PT ;  /* 0x0000001f1400720c */ /* 0x000fe20003f05270 */
[----:B------:R-:W-:-:S12]  /*1520*/  BSSY.RECONVERGENT B1, `(.L_x_30) ;  /* 0x0000045000017945 */ /* 0x000fd80003800200 */
[----:B------:R-:W-:Y:S05]  /*1530*/  @!P0 BRA `(.L_x_31) ;  /* 0x00000004000c8947 */ /* 0x000fea0003800000 */
[----:B------:R-:W5:Y:S01]  /*1540*/  LDC.64 R2, c[0x0][0x388] ;  /* 0x0000e200ff027b82 */ /* 0x000f620000000a00 */
[----:B------:R-:W2:Y:S04]  /*1550*/  LDG.E.64 R6, desc[UR8][R10.64+0x8] ;  /* 0x000008080a067981 */ /* 0x000ea8000c1e1b00 */
[----:B------:R-:W3:Y:S04]  /*1560*/  LDG.E.64 R4, desc[UR8][R10.64] ;  /* 0x000000080a047981 */ /* 0x000ee8000c1e1b00 */
[----:B------:R-:W4:Y:S01]  /*1570*/  LDG.E.64 R8, desc[UR8][R10.64+0x10] ;  /* 0x000010080a087981 */ /* 0x000f22000c1e1b00 */
[----:B-----5:R-:W-:-:S05]  /*1580*/  IMAD.WIDE.U32 R2, R20, 0x18, R2 ;  /* 0x0000001814027825 */ /* 0x020fca00078e0002 */
[----:B------:R-:W2:Y:S04]  /*1590*/  LDG.E.64 R24, desc[UR8][R2.64+0x8] ;  /* 0x0000080802187981 */ /* 0x000ea8000c1e1b00 */
[----:B------:R-:W3:Y:S04]  /*15a0*/  LDG.E.64 R26, desc[UR8][R2.64] ;  /* 0x00000008021a7981 */ /* 0x000ee8000c1e1b00 */
[----:B------:R5:W4:Y:S02]  /*15b0*/  LDG.E.64 R22, desc[UR8][R2.64+0x10] ;  /* 0x0000100802167981 */ /* 0x000b24000c1e1b00 */
[----:B-----5:R-:W-:Y:S01]  /*15c0*/  MOV R2, 0x0 ;  /* 0x0000000000027802 */ /* 0x020fe20000000f00 */
        /* <DEDUP_REMOVED lines=9> */
[----:B------:R-:W-:-:S06]  /*1660*/  VIADD R28, R9, 0xfcb00000 ;  /* 0xfcb00000091c7836 */ /* 0x000fcc0000000000 */
[----:B--2---:R-:W-:-:S08]  /*1670*/  DMUL R4, R28, R28 ;  /* 0x0000001c1c047228 */ /* 0x004fd00000000000 */
[----:B------:R-:W-:-:S08]  /*1680*/  DFMA R4, R8, -R4, 1 ;  /* 0x3ff000000804742b */ /* 0x000fd00000000804 */
[----:B------:R-:W-:Y:S02]  /*1690*/  DFMA R2, R4, R2, 0.5 ;  /* 0x3fe000000402742b */ /* 0x000fe40000000002 */
[----:B------:R-:W-:-:S08]  /*16a0*/  DMUL R4, R28, R4 ;  /* 0x000000041c047228 */ /* 0x000fd00000000000 */
[----:B------:R-:W-:Y:S01]  /*16b0*/  DFMA R34, R2, R4, R28 ;  /* 0x000000040222722b */ /* 0x000fe2000000001c */
[----:B------:R-:W-:-:S07]  /*16c0*/  ISETP.GE.U32.AND P0, PT, R28, 0x7ca00000, PT ;  /* 0x7ca000001c00780c */ /* 0x000fce0003f06070 */
[----:B------:R-:W-:Y:S02]  /*16d0*/  DMUL R4, R8, R34 ;  /* 0x0000002208047228 */ /* 0x000fe40000000000 */
[----:B------:R-:W-:Y:S01]  /*16e0*/  VIADD R3, R35, 0xfff00000 ;  /* 0xfff0000023037836 */ /* 0x000fe20000000000 */
[----:B------:R-:W-:-:S05]  /*16f0*/  MOV R2, R34 ;  /* 0x0000002200027202 */ /* 0x000fca0000000f00 */
[----:B------:R-:W-:-:S08]  /*1700*/  DFMA R6, R4, -R4, R8 ;  /* 0x800000040406722b */ /* 0x000fd00000000008 */
[----:B------:R-:W-:Y:S01]  /*1710*/  DFMA R32, R6, R2, R4 ;  /* 0x000000020620722b */ /* 0x000fe20000000004 */
[----:B------:R-:W-:Y:S10]  /*1720*/  @!P0 BRA `(.L_x_33) ;  /* 0x0000000000188947 */ /* 0x000ff40003800000 */
[----:B------:R-:W-:Y:S01]  /*1730*/  IMAD.MOV.U32 R2, RZ, RZ, R34 ;  /* 0x000000ffff027224 */ /* 0x000fe200078e0022 */
[----:B------:R-:W-:Y:S01]  /*1740*/  MOV R32, 0x1770 ;  /* 0x0000177000207802 */ /* 0x000fe20000000f00 */
[----:B------:R-:W-:-:S07]  /*1750*/  IMAD.MOV.U32 R0, RZ, RZ, R28 ;  /* 0x000000ffff007224 */ /* 0x000fce00078e001c */
[----:B01----:R-:W-:Y:S05]  /*1760*/  CALL.REL.NOINC `($__internal_1_$__cuda_sm20_dsqrt_rn_f64_mediumpath_v1) ;  /* 0x0000000c00907944 */ /* 0x003fea0003c00000 */
[----:B------:R-:W-:Y:S01]  /*1770*/  MOV R32, R0 ;  /* 0x0000000000207202 */ /* 0x000fe20000000f00 */
[----:B------:R-:W-:-:S07]  /*1780*/  IMAD.MOV.U32 R33, RZ, RZ, R3 ;  /* 0x000000ffff217224 */ /* 0x000fce00078e0003 */
.L_x_33:
[----:B0-----:R-:W-:Y:S05]  /*1790*/  BSYNC.RECONVERGENT B2 ;  /* 0x0000000000027941 */ /* 0x001fea0003800200 */
.L_x_32:
        /* <DEDUP_REMOVED lines=15> */
[----:B-1----:R-:W-:Y:S05]  /*1890*/  CALL.REL.NOINC `($__internal_0_$__cuda_sm20_dblrcp_rn_slowpath_v3) ;  /* 0x0000000800987944 */ /* 0x002fea0003c00000 */
.L_x_35:
[----:B------:R-:W-:Y:S05]  /*18a0*/  BSYNC.RECONVERGENT B2 ;  /* 0x0000000000027941 */ /* 0x000fea0003800200 */
.L_x_34:
        /* <DEDUP_REMOVED lines=12> */
.L_x_31:
[----:B0-----:R-:W-:Y:S05]  /*1970*/  BSYNC.RECONVERGENT B1 ;  /* 0x0000000000017941 */ /* 0x001fea0003800200 */
.L_x_30:
[----:B------:R-:W-:Y:S01]  /*1980*/  IADD3 R0, PT, PT, R20, 0x1, RZ ;  /* 0x0000000114007810 */ /* 0x000fe20007ffe0ff */
[----:B------:R-:W-:Y:S03]  /*1990*/  BSSY.RECONVERGENT B1, `(.L_x_36) ;  /* 0x0000046000017945 */ /* 0x000fe60003800200 */
[----:B------:R-:W-:-:S13]  /*19a0*/  ISETP.NE.AND P0, PT, R0, R31, PT ;  /* 0x0000001f0000720c */ /* 0x000fda0003f05270 */
[----:B------:R-:W-:Y:S05]  /*19b0*/  @!P0 BRA `(.L_x_37) ;  /* 0x00000004000c8947 */ /* 0x000fea0003800000 */
[----:B------:R-:W0:Y:S01]  /*19c0*/  LDC.64 R2, c[0x0][0x388] ;  /* 0x0000e200ff027b82 */ /* 0x000e220000000a00 */
[----:B------:R-:W5:Y:S04]  /*19d0*/  LDG.E.64 R4, desc[UR8][R10.64+0x8] ;  /* 0x000008080a047981 */ /* 0x000f68000c1e1b00 */
[----:B------:R-:W2:Y:S01]  /*19e0*/  LDG.E.64 R6, desc[UR8][R10.64+0x10] ;  /* 0x000010080a067981 */ /* 0x000ea2000c1e1b00 */
[----:B0-----:R-:W-:-:S03]  /*19f0*/  IMAD.WIDE.U32 R32, R20, 0x18, R2 ;  /* 0x0000001814207825 */ /* 0x001fc600078e0002 */
[----:B------:R-:W3:Y:S04]  /*1a00*/  LDG.E.64 R2, desc[UR8][R10.64] ;  /* 0x000000080a027981 */ /* 0x000ee8000c1e1b00 */
[----:B------:R-:W5:Y:S04]  /*1a10*/  LDG.E.64 R24, desc[UR8][R32.64+0x20] ;  /* 0x0000200820187981 */ /* 0x000f68000c1e1b00 */
[----:B------:R-:W3:Y:S04]  /*1a20*/  LDG.E.64 R26, desc[UR8][R32.64+0x18] ;  /* 0x00001808201a7981 */ /* 0x000ee8000c1e1b00 */
[----:B------:R-:W2:Y:S01]  /*1a30*/  LDG.E.64 R22, desc[UR8][R32.64+0x28] ;  /* 0x0000280820167981 */ /* 0x000ea2000c1e1b00 */
[----:B------:R-:W-:Y:S01]  /*1a40*/  BSSY.RECONVERGENT B2, `(.L_x_38) ;  /* 0x000001d000027945 */ /* 0x000fe20003800200 */
[----:B-----5:R-:W-:-:S02]  /*1a50*/  DADD R24, R24, -R4 ;  /* 0x0000000018187229 */ /* 0x020fc40000000804 */
[----:B---3--:R-:W-:-:S06]  /*1a60*/  DADD R26, R26, -R2 ;  /* 0x000000001a1a7229 */ /* 0x008fcc0000000802 */
[----:B------:R-:W-:Y:S02]  /*1a70*/  DMUL R2, R24, R24 ;  /* 0x0000001818027228 */ /* 0x000fe40000000000 */
[----:B--2---:R-:W-:-:S06]  /*1a80*/  DADD R22, R22, -R6 ;  /* 0x0000000016167229 */ /* 0x004fcc0000000806 */
[----:B------:R-:W-:-:S08]  /*1a90*/  DFMA R2, R26, R26, R2 ;  /* 0x0000001a1a02722b */ /* 0x000fd00000000002 */
[----:B------:R-:W-:-:S06]  /*1aa0*/  DFMA R8, R22, R22, R2 ;  /* 0x000000161608722b */ /* 0x000fcc0000000002 */
[----:B------:R-:W0:Y:S04]  /*1ab0*/  MUFU.RSQ64H R29, R9 ;  /* 0x00000009001d7308 */ /* 0x000e280000001c00 */
[----:B------:R-:W-:Y:S01]  /*1ac0*/  VIADD R28, R9, 0xfcb00000 ;  /* 0xfcb00000091c7836 */ /* 0x000fe20000000000 */
[----:B------:R-:W-:Y:S01]  /*1ad0*/  MOV R5, 0x3fd80000 ;  /* 0x3fd8000000057802 */ /* 0x000fe20000000f00 */
[----:B------:R-:W-:-:S04]  /*1ae0*/  IMAD.MOV.U32 R4, RZ, RZ, 0x0 ;  /* 0x00000000ff047424 */ /* 0x000fc800078e00ff */
[----:B0-----:R-:W-:-:S08]  /*1af0*/  DMUL R2, R28, R28 ;  /* 0x0000001c1c027228 */ /* 0x001fd00000000000 */
[----:B------:R-:W-:-:S08]  /*1b00*/  DFMA R2, R8, -R2, 1 ;  /* 0x3ff000000802742b */ /* 0x000fd00000000802 */
[----:B------:R-:W-:Y:S02]  /*1b10*/  DFMA R4, R2, R4, 0.5 ;  /* 0x3fe000000204742b */ /* 0x000fe40000000004 */
[----:B------:R-:W-:-:S08]  /*1b20*/  DMUL R2, R28, R2 ;  /* 0x000000021c027228 */ /* 0x000fd00000000000 */
[----:B------:R-:W-:Y:S01]  /*1b30*/  DFMA R34, R4, R2, R28 ;  /* 0x000000020422722b */ /* 0x000fe2000000001c */
[----:B------:R-:W-:-:S07]  /*1b40*/  ISETP.GE.U32.AND P0, PT, R28, 0x7ca00000, PT ;  /* 0x7ca000001c00780c */ /* 0x000fce0003f06070 */
[----:B------:R-:W-:Y:S02]  /*1b50*/  DMUL R4, R8, R34 ;  /* 0x0000002208047228 */ /* 0x000fe40000000000 */
[----:B------:R-:W-:Y:S02]  /*1b60*/  VIADD R3, R35, 0xfff00000 ;  /* 0xfff0000023037836 */ /* 0x000fe40000000000 */
[----:B------:R-:W-:-:S04]  /*1b70*/  IMAD.MOV.U32 R2, RZ, RZ, R34 ;  /* 0x000000ffff027224 */ /* 0x000fc800078e0022 */
[----:B------:R-:W-:-:S08]  /*1b80*/  DFMA R6, R4, -R4, R8 ;  /* 0x800000040406722b */ /* 0x000fd00000000008 */
[----:B------:R-:W-:Y:S01]  /*1b90*/  DFMA R32, R6, R2, R4 ;  /* 0x000000020620722b */ /* 0x000fe20000000004 */
[----:B------:R-:W-:Y:S10]  /*1ba0*/  @!P0 BRA `(.L_x_39) ;  /* 0x0000000000188947 */ /* 0x000ff40003800000 */
[----:B------:R-:W-:Y:S01]  /*1bb0*/  MOV R2, R34 ;  /* 0x0000002200027202 */ /* 0x000fe20000000f00 */
[----:B------:R-:W-:Y:S01]  /*1bc0*/  IMAD.MOV.U32 R0, RZ, RZ, R28 ;  /* 0x000000ffff007224 */ /* 0x000fe200078e001c */
[----:B------:R-:W-:-:S07]  /*1bd0*/  MOV R32, 0x1bf0 ;  /* 0x00001bf000207802 */ /* 0x000fce0000000f00 */
[----:B-1--4-:R-:W-:Y:S05]  /*1be0*/  CALL.REL.NOINC `($__internal_1_$__cuda_sm20_dsqrt_rn_f64_mediumpath_v1) ;  /* 0x0000000800707944 */ /* 0x012fea0003c00000 */
[----:B------:R-:W-:Y:S01]  /*1bf0*/  IMAD.MOV.U32 R32, RZ, RZ, R0 ;  /* 0x000000ffff207224 */ /* 0x000fe200078e0000 */
[----:B------:R-:W-:-:S07]  /*1c00*/  MOV R33, R3 ;  /* 0x0000000300217202 */ /* 0x000fce0000000f00 */
.L_x_39:
[----:B------:R-:W-:Y:S05]  /*1c10*/  BSYNC.RECONVERGENT B2 ;  /* 0x0000000000027941 */ /* 0x000fea0003800200 */
.L_x_38:
        /* <DEDUP_REMOVED lines=15> */
[----:B-1--4-:R-:W-:Y:S05]  /*1d10*/  CALL.REL.NOINC `($__internal_0_$__cuda_sm20_dblrcp_rn_slowpath_v3) ;  /* 0x0000000400787944 */ /* 0x012fea0003c00000 */
.L_x_41:
[----:B------:R-:W-:Y:S05]  /*1d20*/  BSYNC.RECONVERGENT B2 ;  /* 0x0000000000027941 */ /* 0x000fea0003800200 */
.L_x_40:
[-C--:B------:R-:W-:Y:S02]  /*1d30*/  DMUL R26, R26, R2.reuse ;  /* 0x000000021a1a7228 */ /* 0x080fe40000000000 */
[-C--:B------:R-:W-:Y:S02]  /*1d40*/  DMUL R24, R24, R2.reuse ;  /* 0x0000000218187228 */ /* 0x080fe40000000000 */
[----:B------:R-:W-:-:S04]  /*1d50*/  DMUL R22, R22, R2 ;  /* 0x0000000216167228 */ /* 0x000fc80000000000 */
[-C--:B------:R-:W-:Y:S02]  /*1d60*/  DMUL R26, R26, R2.reuse ;  /* 0x000000021a1a7228 */ /* 0x080fe40000000000 */
[-C--:B------:R-:W-:Y:S02]  /*1d70*/  DMUL R24, R24, R2.reuse ;  /* 0x0000000218187228 */ /* 0x080fe40000000000 */
[----:B------:R-:W-:-:S04]  /*1d80*/  DMUL R22, R22, R2 ;  /* 0x0000000216167228 */ /* 0x000fc80000000000 */
[-C--:B----4-:R-:W-:Y:S02]  /*1d90*/  DFMA R12, R26, R2.reuse, R12 ;  /* 0x000000021a0c722b */ /* 0x090fe4000000000c */
[-C--:B------:R-:W-:Y:S02]  /*1da0*/  DFMA R14, R24, R2.reuse, R14 ;  /* 0x00000002180e722b */ /* 0x080fe4000000000e */
[----:B------:R-:W-:-:S03]  /*1db0*/  DFMA R16, R22, R2, R16 ;  /* 0x000000021610722b */ /* 0x000fc60000000010 */
[----:B------:R0:W-:Y:S04]  /*1dc0*/  STG.E.64 desc[UR8][R18.64], R12 ;  /* 0x0000000c12007986 */ /* 0x0001e8000c101b08 */
[----:B------:R0:W-:Y:S04]  /*1dd0*/  STG.E.64 desc[UR8][R18.64+0x8], R14 ;  /* 0x0000080e12007986 */ /* 0x0001e8000c101b08 */
[----:B------:R0:W-:Y:S02]  /*1de0*/  STG.E.64 desc[UR8][R18.64+0x10], R16 ;  /* 0x0000101012007986 */ /* 0x0001e4000c101b08 */
.L_x_37:
[----:B------:R-:W-:Y:S05]  /*1df0*/  BSYNC.RECONVERGENT B1 ;  /* 0x0000000000017941 */ /* 0x000fea0003800200 */
.L_x_36:
[----:B------:R-:W-:-:S07]  /*1e00*/  VIADD R20, R20, 0x2 ;  /* 0x0000000214147836 */ /* 0x000fce0000000000 */
.L_x_29:
[----:B------:R-:W5:Y:S01]  /*1e10*/  LDC R0, c[0x0][0x380] ;  /* 0x0000e000ff007b82 */ /* 0x000f620000000800 */
[----:B------:R-:W-:Y:S01]  /*1e20*/  ISETP.NE.AND P0, PT, R20, R31, PT ;  /* 0x0000001f1400720c */ /* 0x000fe20003f05270 */
[----:B------:R-:W-:Y:S01]  /*1e30*/  BSSY.RECONVERGENT B1, `(.L_x_28) ;  /* 0x0000047000017945 */ /* 0x000fe20003800200 */
[----:B-----5:R-:W-:-:S04]  /*1e40*/  LOP3.LUT R0, R0, 0x1, RZ, 0xc0, !PT ;  /* 0x0000000100007812 */ /* 0x020fc800078ec0ff */
[----:B------:R-:W-:-:S13]  /*1e50*/  ISETP.NE.U32.OR P0, PT, R0, 0x1, !P0 ;  /* 0x000000010000780c */ /* 0x000fda0004705470 */
[----:B------:R-:W-:Y:S05]  /*1e60*/  @P0 BRA `(.L_x_42) ;  /* 0x00000004000c0947 */ /* 0x000fea0003800000 */
        /* <DEDUP_REMOVED lines=8> */
[----:B-----5:R-:W-:-:S02]  /*1ef0*/  IMAD.MOV.U32 R2, RZ, RZ, 0x0 ;  /* 0x00000000ff027424 */ /* 0x020fc400078e00ff */
[----:B------:R-:W-:Y:S01]  /*1f00*/  IMAD.MOV.U32 R3, RZ, RZ, 0x3fd80000 ;  /* 0x3fd80000ff037424 */ /* 0x000fe200078e00ff */
[----:B------:R-:W-:Y:S01]  /*1f10*/  BSSY.RECONVERGENT B2, `(.L_x_43) ;  /* 0x000001b000027945 */ /* 0x000fe20003800200 */
[----:B--2---:R-:W-:Y:S02]  /*1f20*/  DADD R22, R22, -R6 ;  /* 0x0000000016167229 */ /* 0x004fe40000000806 */
[----:B---3--:R-:W-:-:S06]  /*1f30*/  DADD R24, R24, -R4 ;  /* 0x0000000018187229 */ /* 0x008fcc0000000804 */
[----:B------:R-:W-:Y:S02]  /*1f40*/  DMUL R4, R22, R22 ;  /* 0x0000001616047228 */ /* 0x000fe40000000000 */
[----:B----4-:R-:W-:-:S06]  /*1f50*/  DADD R20, R20, -R8 ;  /* 0x0000000014147229 */ /* 0x010fcc0000000808 */
[----:B------:R-:W-:-:S08]  /*1f60*/  DFMA R4, R24, R24, R4 ;  /* 0x000000181804722b */ /* 0x000fd00000000004 */
[----:B------:R-:W-:-:S06]  /*1f70*/  DFMA R8, R20, R20, R4 ;  /* 0x000000141408722b */ /* 0x000fcc0000000004 */
[----:B------:R-:W2:Y:S04]  /*1f80*/  MUFU.RSQ64H R27, R9 ;  /* 0x00000009001b7308 */ /* 0x000ea80000001c00 */
[----:B------:R-:W-:-:S06]  /*1f90*/  IADD3 R26, PT, PT, R9, -0x3500000, RZ ;  /* 0xfcb00000091a7810 */ /* 0x000fcc0007ffe0ff */
[----:B--2---:R-:W-:-:S08]  /*1fa0*/  DMUL R4, R26, R26 ;  /* 0x0000001a1a047228 */ /* 0x004fd00000000000 */
[----:B------:R-:W-:-:S08]  /*1fb0*/  DFMA R4, R8, -R4, 1 ;  /* 0x3ff000000804742b */ /* 0x000fd00000000804 */
[----:B------:R-:W-:Y:S02]  /*1fc0*/  DFMA R2, R4, R2, 0.5 ;  /* 0x3fe000000402742b */ /* 0x000fe40000000002 */
[----:B------:R-:W-:-:S08]  /*1fd0*/  DMUL R4, R26, R4 ;  /* 0x000000041a047228 */ /* 0x000fd00000000000 */
[----:B------:R-:W-:Y:S01]  /*1fe0*/  DFMA R28, R2, R4, R26 ;  /* 0x00000004021c722b */ /* 0x000fe2000000001a */
[----:B------:R-:W-:-:S07]  /*1ff0*/  ISETP.GE.U32.AND P0, PT, R26, 0x7ca00000, PT ;  /* 0x7ca000001a00780c */ /* 0x000fce0003f06070 */
[----:B------:R-:W-:Y:S02]  /*2000*/  DMUL R4, R8, R28 ;  /* 0x0000001c08047228 */ /* 0x000fe40000000000 */
[----:B------:R-:W-:Y:S01]  /*2010*/  IADD3 R3, PT, PT, R29, -0x100000, RZ ;  /* 0xfff000001d037810 */ /* 0x000fe20007ffe0ff */
[----:B------:R-:W-:-:S05]  /*2020*/  IMAD.MOV.U32 R2, RZ, RZ, R28 ;  /* 0x000000ffff027224 */ /* 0x000fca00078e001c */
        /* <DEDUP_REMOVED lines=9> */
.L_x_44:
[----:B0-----:R-:W-:Y:S05]  /*20c0*/  BSYNC.RECONVERGENT B2 ;  /* 0x0000000000027941 */ /* 0x001fea0003800200 */
.L_x_43:
        /* <DEDUP_REMOVED lines=13> */
[----:B------:R-:W-:Y:S01]  /*21a0*/  IMAD.MOV.U32 R3, RZ, RZ, R11 ;  /* 0x000000ffff037224 */ /* 0x000fe200078e000b */
[----:B------:R-:W-:-:S07]  /*21b0*/  IADD3 R2, PT, PT, R2, -0x100000, RZ ;  /* 0xfff0000002027810 */ /* 0x000fce0007ffe0ff */
[----:B-1----:R-:W-:Y:S05]  /*21c0*/  CALL.REL.NOINC `($__internal_0_$__cuda_sm20_dblrcp_rn_slowpath_v3) ;  /* 0x00000000004c7944 */ /* 0x002fea0003c00000 */
.L_x_46:
[----:B------:R-:W-:Y:S05]  /*21d0*/  BSYNC.RECONVERGENT B2 ;  /* 0x0000000000027941 */ /* 0x000fea0003800200 */
.L_x_45:
        /* <DEDUP_REMOVED lines=12> */
.L_x_42:
[----:B0-----:R-:W-:Y:S05]  /*22a0*/  BSYNC.RECONVERGENT B1 ;  /* 0x0000000000017941 */ /* 0x001fea0003800200 */
.L_x_28:
[----:B------:R-:W5:Y:S01]  /*22b0*/  LDCU UR5, c[0x0][0x380] ;  /* 0x00007000ff0577ac */ /* 0x000f620008000800 */
[----:B------:R-:W-:-:S05]  /*22c0*/  IMAD.IADD R31, R30, 0x1, R31 ;  /* 0x000000011e1f7824 */ /* 0x000fca00078e021f */
[----:B-----5:R-:W-:-:S13]  /*22d0*/  ISETP.GE.AND P0, PT, R31, UR5, PT ;  /* 0x000000051f007c0c */ /* 0x020fda000bf06270 */
[----:B------:R-:W-:Y:S05]  /*22e0*/  @!P0 BRA `(.L_x_47) ;  /* 0xffffffdc00a48947 */ /* 0x000fea000383ffff */
[----:B0-----:R-:W-:Y:S05]  /*22f0*/  EXIT ;  /* 0x000000000000794d */ /* 0x001fea0003800000 */
        .weak           $__internal_0_$__cuda_sm20_dblrcp_rn_slowpath_v3
        .type           $__internal_0_$__cuda_sm20_dblrcp_rn_slowpath_v3,@function
        .size           $__internal_0_$__cuda_sm20_dblrcp_rn_slowpath_v3,($__internal_1_$__cuda_sm20_dsqrt_rn_f64_mediumpath_v1 - $__internal_0_$__cuda_sm20_dblrcp_rn_slowpath_v3)
$__internal_0_$__cuda_sm20_dblrcp_rn_slowpath_v3:
[----:B------:R-:W-:Y:S01]  /*2300*/  IMAD.MOV.U32 R6, RZ, RZ, R4 ;  /* 0x000000ffff067224 */ /* 0x000fe200078e0004 */
[----:B------:R-:W-:Y:S01]  /*2310*/  MOV R7, R3 ;  /* 0x0000000300077202 */ /* 0x000fe20000000f00 */
[----:B------:R-:W-:Y:S05]  /*2320*/  BSSY.RECONVERGENT B0, `(.L_x_48) ;  /* 0x0000023000007945 */ /* 0x000fea0003800200 */
[----:B------:R-:W-:-:S14]  /*2330*/  DSETP.GTU.AND P0, PT, |R6|, +INF , PT ;  /* 0x7ff000000600742a */ /* 0x000fdc0003f0c200 */
[----:B------:R-:W-:Y:S05]  /*2340*/  @P0 BRA `(.L_x_49) ;  /* 0x0000000000780947 */ /* 0x000fea0003800000 */
[----:B------:R-:W-:-:S05]  /*2350*/  LOP3.LUT R3, R3, 0x7fffffff, RZ, 0xc0, !PT ;  /* 0x7fffffff03037812 */ /* 0x000fca00078ec0ff */
[----:B------:R-:W-:-:S05]  /*2360*/  VIADD R4, R3, 0xffffffff ;  /* 0xffffffff03047836 */ /* 0x000fca0000000000 */
[----:B------:R-:W-:-:S13]  /*2370*/  ISETP.GE.U32.AND P0, PT, R4, 0x7fefffff, PT ;  /* 0x7fefffff0400780c */ /* 0x000fda0003f06070 */
[----:B------:R-:W-:Y:S01]  /*2380*/  @P0 LOP3.LUT R5, R7, 0x7ff00000, RZ, 0x3c, !PT ;  /* 0x7ff0000007050812 */ /* 0x000fe200078e3cff */
[----:B------:R-:W-:Y:S01]  /*2390*/  @P0 IMAD.MOV.U32 R4, RZ, RZ, RZ ;  /* 0x000000ffff040224 */ /* 0x000fe200078e00ff */
[----:B------:R-:W-:Y:S06]  /*23a0*/  @P0 BRA `(.L_x_50) ;  /* 0x0000000000680947 */ /* 0x000fec0003800000 */
[----:B------:R-:W-:-:S13]  /*23b0*/  ISETP.GE.U32.AND P0, PT, R3, 0x1000001, PT ;  /* 0x010000010300780c */ /* 0x000fda0003f06070 */
[----:B------:R-:W-:Y:S05]  /*23c0*/  @!P0 BRA `(.L_x_51) ;  /* 0x0000000000348947 */ /* 0x000fea0003800000 */
[----:B------:R-:W-:Y:S01]  /*23d0*/  IADD3 R5, PT, PT, R7, -0x3fe00000, RZ ;  /* 0xc020000007057810 */ /* 0x000fe20007ffe0ff */
[----:B------:R-:W-:-:S03]  /*23e0*/  IMAD.MOV.U32 R4, RZ, RZ, R6 ;  /* 0x000000ffff047224 */ /* 0x000fc600078e0006 */
[----:B------:R-:W0:Y:S03]  /*23f0*/  MUFU.RCP64H R3, R5 ;  /* 0x0000000500037308 */ /* 0x000e260000001800 */
[----:B0-----:R-:W-:-:S08]  /*2400*/  DFMA R8, -R4, R2, 1 ;  /* 0x3ff000000408742b */ /* 0x001fd00000000102 */
[----:B------:R-:W-:-:S08]  /*2410*/  DFMA R8, R8, R8, R8 ;  /* 0x000000080808722b */ /* 0x000fd00000000008 */
[----:B------:R-:W-:-:S08]  /*2420*/  DFMA R8, R2, R8, R2 ;  /* 0x000000080208722b */ /* 0x000fd00000000002 */
[----:B------:R-:W-:-:S08]  /*2430*/  DFMA R2, -R4, R8, 1 ;  /* 0x3ff000000402742b */ /* 0x000fd00000000108 */
[----:B------:R-:W-:-:S08]  /*2440*/  DFMA R2, R8, R2, R8 ;  /* 0x000000020802722b */ /* 0x000fd00000000008 */
[----:B------:R-:W-:-:S08]  /*2450*/  DMUL R2, R2, 2.2250738585072013831e-308 ;  /* 0x0010000002027828 */ /* 0x000fd00000000000 */
[----:B------:R-:W-:-:S08]  /*2460*/  DFMA R6, -R6, R2, 1 ;  /* 0x3ff000000606742b */ /* 0x000fd00000000102 */
[----:B------:R-:W-:-:S08]  /*2470*/  DFMA R6, R6, R6, R6 ;  /* 0x000000060606722b */ /* 0x000fd00000000006 */
[----:B------:R-:W-:Y:S01]  /*2480*/  DFMA R4, R2, R6, R2 ;  /* 0x000000060204722b */ /* 0x000fe20000000002 */
[----:B------:R-:W-:Y:S10]  /*2490*/  BRA `(.L_x_50) ;  /* 0x00000000002c7947 */ /* 0x000ff40003800000 */
.L_x_51:
[----:B------:R-:W-:-:S06]  /*24a0*/  DMUL R6, R6, 8.11296384146066816958e+31 ;  /* 0x4690000006067828 */ /* 0x000fcc0000000000 */
[----:B------:R-:W0:Y:S02]  /*24b0*/  MUFU.RCP64H R3, R7 ;  /* 0x0000000700037308 */ /* 0x000e240000001800 */
[----:B0-----:R-:W-:-:S08]  /*24c0*/  DFMA R4, -R6, R2, 1 ;  /* 0x3ff000000604742b */ /* 0x001fd00000000102 */
[----:B------:R-:W-:-:S08]  /*24d0*/  DFMA R4, R4, R4, R4 ;  /* 0x000000040404722b */ /* 0x000fd00000000004 */
[----:B------:R-:W-:-:S08]  /*24e0*/  DFMA R4, R2, R4, R2 ;  /* 0x000000040204722b */ /* 0x000fd00000000002 */
[----:B------:R-:W-:-:S08]  /*24f0*/  DFMA R2, -R6, R4, 1 ;  /* 0x3ff000000602742b */ /* 0x000fd00000000104 */
[----:B------:R-:W-:-:S08]  /*2500*/  DFMA R2, R4, R2, R4 ;  /* 0x000000020402722b */ /* 0x000fd00000000004 */
[----:B------:R-:W-:Y:S01]  /*2510*/  DMUL R4, R2, 8.11296384146066816958e+31 ;  /* 0x4690000002047828 */ /* 0x000fe20000000000 */
[----:B------:R-:W-:Y:S10]  /*2520*/  BRA `(.L_x_50) ;  /* 0x0000000000087947 */ /* 0x000ff40003800000 */
.L_x_49:
[----:B------:R-:W-:Y:S01]  /*2530*/  LOP3.LUT R5, R7, 0x80000, RZ, 0xfc, !PT ;  /* 0x0008000007057812 */ /* 0x000fe200078efcff */
[----:B------:R-:W-:-:S07]  /*2540*/  IMAD.MOV.U32 R4, RZ, RZ, R6 ;  /* 0x000000ffff047224 */ /* 0x000fce00078e0006 */
.L_x_50:
[----:B------:R-:W-:Y:S05]  /*2550*/  BSYNC.RECONVERGENT B0 ;  /* 0x0000000000007941 */ /* 0x000fea0003800200 */
.L_x_48:
[----:B------:R-:W-:Y:S02]  /*2560*/  IMAD.MOV.U32 R3, RZ, RZ, R5 ;  /* 0x000000ffff037224 */ /* 0x000fe400078e0005 */
[----:B------:R-:W-:Y:S01]  /*2570*/  HFMA2 R5, -RZ, RZ, 0, 0 ;  /* 0x00000000ff057431 */ /* 0x000fe200000001ff */
[----:B------:R-:W-:Y:S01]  /*2580*/  MOV R2, R4 ;  /* 0x0000000400027202 */ /* 0x000fe20000000f00 */
[----:B------:R-:W-:-:S04]  /*2590*/  IMAD.MOV.U32 R4, RZ, RZ, R0 ;  /* 0x000000ffff047224 */ /* 0x000fc800078e0000 */
[----:B------:R-:W-:Y:S05]  /*25a0*/  RET.REL.NODEC R4 `(_Z19computeForcesKerneliPK7double3PS_) ;  /* 0xffffffd804947950 */ /* 0x000fea0003c3ffff */
        .weak           $__internal_1_$__cuda_sm20_dsqrt_rn_f64_mediumpath_v1
        .type           $__internal_1_$__cuda_sm20_dsqrt_rn_f64_mediumpath_v1,@function
        .size           $__internal_1_$__cuda_sm20_dsqrt_rn_f64_mediumpath_v1,(.L_x_58 - $__internal_1_$__cuda_sm20_dsqrt_rn_f64_mediumpath_v1)
$__internal_1_$__cuda_sm20_dsqrt_rn_f64_mediumpath_v1:
[----:B------:R-:W-:Y:S01]  /*25b0*/  ISETP.GE.U32.AND P0, PT, R0, -0x3400000, PT ;  /* 0xfcc000000000780c */ /* 0x000fe20003f06070 */
[----:B------:R-:W-:-:S12]  /*25c0*/  BSSY.RECONVERGENT B0, `(.L_x_52) ;  /* 0x0000023000007945 */ /* 0x000fd80003800200 */
[----:B------:R-:W-:Y:S05]  /*25d0*/  @!P0 BRA `(.L_x_53) ;  /* 0x0000000000208947 */ /* 0x000fea0003800000 */
[----:B------:R-:W-:-:S10]  /*25e0*/  DFMA.RM R4, R6, R2, R4 ;  /* 0x000000020604722b */ /* 0x000fd40000004004 */
[----:B------:R-:W-:-:S05]  /*25f0*/  IADD3 R2, P0, PT, R4, 0x1, RZ ;  /* 0x0000000104027810 */ /* 0x000fca0007f1e0ff */
[----:B------:R-:W-:-:S06]  /*2600*/  IMAD.X R3, RZ, RZ, R5, P0 ;  /* 0x000000ffff037224 */ /* 0x000fcc00000e0605 */
[----:B------:R-:W-:-:S08]  /*2610*/  DFMA.RP R8, -R4, R2, R8 ;  /* 0x000000020408722b */ /* 0x000fd00000008108 */
[----:B------:R-:W-:-:S06]  /*2620*/  DSETP.GT.AND P0, PT, R8, RZ, PT ;  /* 0x000000ff0800722a */ /* 0x000fcc0003f04000 */
[----:B------:R-:W-:Y:S02]  /*2630*/  FSEL R2, R2, R4, P0 ;  /* 0x0000000402027208 */ /* 0x000fe40000000000 */
[----:B------:R-:W-:Y:S01]  /*2640*/  FSEL R3, R3, R5, P0 ;  /* 0x0000000503037208 */ /* 0x000fe20000000000 */
[----:B------:R-:W-:Y:S06]  /*2650*/  BRA `(.L_x_54) ;  /* 0x0000000000647947 */ /* 0x000fec0003800000 */
.L_x_53:
[----:B------:R-:W-:-:S14]  /*2660*/  DSETP.NE.AND P0, PT, R8, RZ, PT ;  /* 0x000000ff0800722a */ /* 0x000fdc0003f05000 */
[----:B------:R-:W-:Y:S05]  /*2670*/  @!P0 BRA `(.L_x_55) ;  /* 0x0000000000588947 */ /* 0x000fea0003800000 */
[----:B------:R-:W-:-:S13]  /*2680*/  ISETP.GE.AND P0, PT, R9, RZ, PT ;  /* 0x000000ff0900720c */ /* 0x000fda0003f06270 */
[----:B------:R-:W-:Y:S01]  /*2690*/  @!P0 IMAD.MOV.U32 R2, RZ, RZ, 0x0 ;  /* 0x00000000ff028424 */ /* 0x000fe200078e00ff */
[----:B------:R-:W-:Y:S01]  /*26a0*/  @!P0 MOV R3, 0xfff80000 ;  /* 0xfff8000000038802 */ /* 0x000fe20000000f00 */
[----:B------:R-:W-:Y:S06]  /*26b0*/  @!P0 BRA `(.L_x_54) ;  /* 0x00000000004c8947 */ /* 0x000fec0003800000 */
[----:B------:R-:W-:-:S13]  /*26c0*/  ISETP.GT.AND P0, PT, R9, 0x7fefffff, PT ;  /* 0x7fefffff0900780c */ /* 0x000fda0003f04270 */
[----:B------:R-:W-:Y:S05]  /*26d0*/  @P0 BRA `(.L_x_55) ;  /* 0x0000000000400947 */ /* 0x000fea0003800000 */
[----:B------:R-:W-:Y:S01]  /*26e0*/  DMUL R8, R8, 8.11296384146066816958e+31 ;  /* 0x4690000008087828 */ /* 0x000fe20000000000 */
[----:B------:R-:W-:Y:S01]  /*26f0*/  IMAD.MOV.U32 R6, RZ, RZ, RZ ;  /* 0x000000ffff067224 */ /* 0x000fe200078e00ff */
[----:B------:R-:W-:Y:S01]  /*2700*/  MOV R3, 0x3fd80000 ;  /* 0x3fd8000000037802 */ /* 0x000fe20000000f00 */
[----:B------:R-:W-:-:S03]  /*2710*/  IMAD.MOV.U32 R2, RZ, RZ, 0x0 ;  /* 0x00000000ff027424 */ /* 0x000fc600078e00ff */
[----:B------:R-:W0:Y:S02]  /*2720*/  MUFU.RSQ64H R7, R9 ;  /* 0x0000000900077308 */ /* 0x000e240000001c00 */
[----:B0-----:R-:W-:-:S08]  /*2730*/  DMUL R4, R6, R6 ;  /* 0x0000000606047228 */ /* 0x001fd00000000000 */
[----:B------:R-:W-:-:S08]  /*2740*/  DFMA R4, R8, -R4, 1 ;  /* 0x3ff000000804742b */ /* 0x000fd00000000804 */
[----:B------:R-:W-:Y:S02]  /*2750*/  DFMA R2, R4, R2, 0.5 ;  /* 0x3fe000000402742b */ /* 0x000fe40000000002 */
[----:B------:R-:W-:-:S08]  /*2760*/  DMUL R4, R6, R4 ;  /* 0x0000000406047228 */ /* 0x000fd00000000000 */
[----:B------:R-:W-:-:S08]  /*2770*/  DFMA R4, R2, R4, R6 ;  /* 0x000000040204722b */ /* 0x000fd00000000006 */
[----:B------:R-:W-:Y:S02]  /*2780*/  DMUL R2, R8, R4 ;  /* 0x0000000408027228 */ /* 0x000fe40000000000 */
[----:B------:R-:W-:-:S06]  /*2790*/  VIADD R5, R5, 0xfff00000 ;  /* 0xfff0000005057836 */ /* 0x000fcc0000000000 */
[----:B------:R-:W-:-:S08]  /*27a0*/  DFMA R6, R2, -R2, R8 ;  /* 0x800000020206722b */ /* 0x000fd00000000008 */
[----:B------:R-:W-:-:S10]  /*27b0*/  DFMA R2, R4, R6, R2 ;  /* 0x000000060402722b */ /* 0x000fd40000000002 */
[----:B------:R-:W-:Y:S01]  /*27c0*/  VIADD R3, R3, 0xfcb00000 ;  /* 0xfcb0000003037836 */ /* 0x000fe20000000000 */
[----:B------:R-:W-:Y:S06]  /*27d0*/  BRA `(.L_x_54) ;  /* 0x0000000000047947 */ /* 0x000fec0003800000 */
.L_x_55:
[----:B------:R-:W-:-:S11]  /*27e0*/  DADD R2, R8, R8 ;  /* 0x0000000008027229 */ /* 0x000fd60000000008 */
.L_x_54:
[----:B------:R-:W-:Y:S05]  /*27f0*/  BSYNC.RECONVERGENT B0 ;  /* 0x0000000000007941 */ /* 0x000fea0003800200 */
.L_x_52:
[----:B------:R-:W-:Y:S01]  /*2800*/  IMAD.MOV.U32 R33, RZ, RZ, 0x0 ;  /* 0x00000000ff217424 */ /* 0x000fe200078e00ff */
[----:B------:R-:W-:-:S03]  /*2810*/  MOV R0, R2 ;  /* 0x0000000200007202 */ /* 0x000fc60000000f00 */
[----:B------:R-:W-:Y:S05]  /*2820*/  RET.REL.NODEC R32 `(_Z19computeForcesKerneliPK7double3PS_) ;  /* 0xffffffd420f47950 */ /* 0x000fea0003c3ffff */
.L_x_56:
[----:B------:R-:W-:-:S00]  /*2830*/  BRA `(.L_x_56) ;  /* 0xfffffffc00fc7947 */ /* 0x000fc0000383ffff */
[----:B------:R-:W-:-:S00]  /*2840*/  NOP ;  /* 0x0000000000007918 */ /* 0x000fc00000000000 */
        /* <DEDUP_REMOVED lines=11> */
.L_x_58:


//--------------------- .nv.shared.reserved.0     --------------------------
	.section	.nv.shared.reserved.0,"aw",@nobits
	.weak		__nv_reservedSMEM_offset_0_alias
	.size		__nv_reservedSMEM_offset_0_alias, 0, 64
	.other		__nv_reservedSMEM_offset_0_alias,@"STO_CUDA_RESERVED_SHARED STV_DEFAULT"
__nv_reservedSMEM_offset_0_alias:
	.zero		0
	.zero		64


//--------------------- .nv.constant0._Z19computeForcesKerneliPK7double3PS_ --------------------------
	.section	.nv.constant0._Z19computeForcesKerneliPK7double3PS_,"a",@progbits
	.sectionflags	@""
	.align	4
.nv.constant0._Z19computeForcesKerneliPK7double3PS_:
	.zero		920


//--------------------- SYMBOLS --------------------------

	.type		.nv.reservedSmem.offset0,@object
	.size		.nv.reservedSmem.offset0,0x4
